def attn_fwd(
    Q,
    K,
    V,
    Out,
    Lse,
    sm_scale,
    stride_qz,
    stride_qh,
    stride_qm,
    stride_qk,
    stride_kz,
    stride_kh,
    stride_kn,
    stride_kk,
    stride_vz,
    stride_vh,
    stride_vn,
    stride_vk,
    stride_oz,
    stride_oh,
    stride_om,
    stride_ok,
    seqlen_q,
    seqlen_k,
    BLOCK_M: tl.constexpr,
    BLOCK_N: tl.constexpr,
    HEAD_DIM: tl.constexpr,
    CAUSAL: tl.constexpr,
):
    start_m = tl.program_id(0)
    off_hz = tl.program_id(1)
    q_off = off_hz * stride_qh
    k_off = off_hz * stride_kh
    v_off = off_hz * stride_vh
    offs_m = start_m * BLOCK_M + tl.arange(0, BLOCK_M)
    offs_d = tl.arange(0, HEAD_DIM)
    offs_n = tl.arange(0, BLOCK_N)
    q_ptrs = Q + q_off + offs_m[:, None] * stride_qm + offs_d[None, :] * stride_qk
    k_ptrs = K + k_off + offs_d[:, None] * stride_kk + offs_n[None, :] * stride_kn
    v_ptrs = V + v_off + offs_n[:, None] * stride_vn + offs_d[None, :] * stride_vk
    m_i = tl.full([BLOCK_M], float("-inf"), dtype=tl.float32)
    l_i = tl.zeros([BLOCK_M], dtype=tl.float32) + 1.0
    acc = tl.zeros([BLOCK_M, HEAD_DIM], dtype=tl.float32)
    q = tl.load(q_ptrs)
    acc, l_i, m_i = _attn_fwd_inner(
        acc,
        l_i,
        m_i,
        q,
        k_ptrs,
        v_ptrs,
        sm_scale,
        stride_kn,
        stride_vn,
        start_m,
        seqlen_k,
        BLOCK_M,
        BLOCK_N,
        HEAD_DIM,
        CAUSAL,
    )
    acc = acc / l_i[:, None]
    lse = m_i + tl.math.log2(l_i) / 1.4426950408889634
    o_ptrs = (
        Out
        + off_hz * stride_oh
        + offs_m[:, None] * stride_om
        + offs_d[None, :] * stride_ok
    )
    tl.store(o_ptrs, acc.to(Out.dtype.element_ty))
    tl.store(Lse + off_hz * seqlen_q + offs_m, lse)

# config = {"BLOCK_M": 32, "BLOCK_N": 128, "HEAD_DIM": 128, "arch": "sm_90", "causal": false, "dtype": "fp8e4m3", "num_stages": 2, "num_warps": 8}
# arch = sm_90


// ===== COMPILED SASS (sm_90a) =====

	.target	sm_90a

	.elftype	@"ET_EXEC"


//--------------------- .note.nv.tkinfo           --------------------------
	.section	.note.nv.tkinfo,"",@"SHT_NOTE"
	.sectionflags	@"SHF_NOTE_NV_TKINFO"
	.tkinfo
        /*0018*/ 	.word	0x00000002
        /*0030*/ 	.string	""
        /*0030*/ 	.string	"ptxas"
        /*0030*/ 	.string	"Cuda compilation tools, release 13.0, V13.0.88"
        /*0030*/ 	.string	"Build cuda_13.0.r13.0/compiler.36424714_0"
        /*0030*/ 	.string	"-v  -suppress-debug-info  -lineinfo  -arch sm_90a "



//--------------------- .note.nv.cuinfo           --------------------------
	.section	.note.nv.cuinfo,"",@"SHT_NOTE"
	.sectionflags	@"SHF_NOTE_NV_CUINFO"
        /*0018*/ 	.short	0x0002
        /*001a*/ 	.short	0x005a
        /*001c*/ 	.short	0x0082
	.zero		2


//--------------------- .nv.info                  --------------------------
	.section	.nv.info,"",@"SHT_CUDA_INFO"
	.align	4


	//----- nvinfo : EIATTR_REGCOUNT
	.align		4
        /*0000*/ 	.byte	0x04, 0x2f
        /*0002*/ 	.short	(.L_2 - .L_1)
	.align		4
.L_1:
        /*0004*/ 	.word	index@(attn_fwd)
        /*0008*/ 	.word	0x000000ff


	//----- nvinfo : EIATTR_FRAME_SIZE
	.align		4
.L_2:
        /*000c*/ 	.byte	0x04, 0x11
        /*000e*/ 	.short	(.L_4 - .L_3)
	.align		4
.L_3:
        /*0010*/ 	.word	index@(attn_fwd)
        /*0014*/ 	.word	0x000001f0


	//----- nvinfo : EIATTR_MIN_STACK_SIZE
	.align		4
.L_4:
        /*0018*/ 	.byte	0x04, 0x12
        /*001a*/ 	.short	(.L_6 - .L_5)
	.align		4
.L_5:
        /*001c*/ 	.word	index@(attn_fwd)
        /*0020*/ 	.word	0x000001f0
.L_6:


//--------------------- .nv.compat                --------------------------
	.section	.nv.compat,"",@"SHT_CUDA_COMPAT_INFO"
	.align	4
        /*0000*/ 	.byte	0x02, 0x09, 0x01, 0x00, 0x02, 0x02, 0x02, 0x00, 0x02, 0x05, 0x05, 0x00, 0x03, 0x07, 0x01, 0x01
        /*0010*/ 	.byte	0x02, 0x03, 0x00, 0x00, 0x02, 0x06, 0x01, 0x00, 0x04, 0x0b, 0x08, 0x00, 0x00, 0x00, 0x00, 0x00
        /*0020*/ 	.byte	0x00, 0x00, 0x00, 0x00


//--------------------- .nv.info.attn_fwd         --------------------------
	.section	.nv.info.attn_fwd,"",@"SHT_CUDA_INFO"
	.sectionflags	@""
	.align	4


	//----- nvinfo : EIATTR_CUDA_API_VERSION
	.align		4
        /*0000*/ 	.byte	0x04, 0x37
        /*0002*/ 	.short	(.L_8 - .L_7)
.L_7:
        /*0004*/ 	.word	0x00000082


	//----- nvinfo : EIATTR_KPARAM_INFO
	.align		4
.L_8:
        /*0008*/ 	.byte	0x04, 0x17
        /*000a*/ 	.short	(.L_10 - .L_9)
.L_9:
        /*000c*/ 	.word	0x00000000
        /*0010*/ 	.short	0x0019
        /*0012*/ 	.short	0x0080
        /*0014*/ 	.byte	0x00, 0xf4, 0x21, 0x00


	//----- nvinfo : EIATTR_KPARAM_INFO
	.align		4
.L_10:
        /*0018*/ 	.byte	0x04, 0x17
        /*001a*/ 	.short	(.L_12 - .L_11)
.L_11:
        /*001c*/ 	.word	0x00000000
        /*0020*/ 	.short	0x0018
        /*0022*/ 	.short	0x0078
        /*0024*/ 	.byte	0x00, 0xf4, 0x21, 0x00


	//----- nvinfo : EIATTR_KPARAM_INFO
	.align		4
.L_12:
        /*0028*/ 	.byte	0x04, 0x17
        /*002a*/ 	.short	(.L_14 - .L_13)
.L_13:
        /*002c*/ 	.word	0x00000000
        /*0030*/ 	.short	0x0017
        /*0032*/ 	.short	0x0070
        /*0034*/ 	.byte	0x00, 0xf0, 0x11, 0x00


	//----- nvinfo : EIATTR_KPARAM_INFO
	.align		4
.L_14:
        /*0038*/ 	.byte	0x04, 0x17
        /*003a*/ 	.short	(.L_16 - .L_15)
.L_15:
        /*003c*/ 	.word	0x00000000
        /*0040*/ 	.short	0x0016
        /*0042*/ 	.short	0x006c
        /*0044*/ 	.byte	0x00, 0xf0, 0x11, 0x00


	//----- nvinfo : EIATTR_KPARAM_INFO
	.align		4
.L_16:
        /*0048*/ 	.byte	0x04, 0x17
        /*004a*/ 	.short	(.L_18 - .L_17)
.L_17:
        /*004c*/ 	.word	0x00000000
        /*0050*/ 	.short	0x0015
        /*0052*/ 	.short	0x0068
        /*0054*/ 	.byte	0x00, 0xf0, 0x11, 0x00


	//----- nvinfo : EIATTR_KPARAM_INFO
	.align		4
.L_18:
        /*0058*/ 	.byte	0x04, 0x17
        /*005a*/ 	.short	(.L_20 - .L_19)
.L_19:
        /*005c*/ 	.word	0x00000000
        /*0060*/ 	.short	0x0014
        /*0062*/ 	.short	0x0064
        /*0064*/ 	.byte	0x00, 0xf0, 0x11, 0x00


	//----- nvinfo : EIATTR_KPARAM_INFO
	.align		4
.L_20:
        /*0068*/ 	.byte	0x04, 0x17
        /*006a*/ 	.short	(.L_22 - .L_21)
.L_21:
        /*006c*/ 	.word	0x00000000
        /*0070*/ 	.short	0x0013
        /*0072*/ 	.short	0x0060
        /*0074*/ 	.byte	0x00, 0xf0, 0x11, 0x00


	//----- nvinfo : EIATTR_KPARAM_INFO
	.align		4
.L_22:
        /*0078*/ 	.byte	0x04, 0x17
        /*007a*/ 	.short	(.L_24 - .L_23)
.L_23:
        /*007c*/ 	.word	0x00000000
        /*0080*/ 	.short	0x0012
        /*0082*/ 	.short	0x005c
        /*0084*/ 	.byte	0x00, 0xf0, 0x11, 0x00


	//----- nvinfo : EIATTR_KPARAM_INFO
	.align		4
.L_24:
        /*0088*/ 	.byte	0x04, 0x17
        /*008a*/ 	.short	(.L_26 - .L_25)
.L_25:
        /*008c*/ 	.word	0x00000000
        /*0090*/ 	.short	0x0011
        /*0092*/ 	.short	0x0058
        /*0094*/ 	.byte	0x00, 0xf0, 0x11, 0x00


	//----- nvinfo : EIATTR_KPARAM_INFO
	.align		4
.L_26:
        /*0098*/ 	.byte	0x04, 0x17
        /*009a*/ 	.short	(.L_28 - .L_27)
.L_27:
        /*009c*/ 	.word	0x00000000
        /*00a0*/ 	.short	0x0010
        /*00a2*/ 	.short	0x0054
        /*00a4*/ 	.byte	0x00, 0xf0, 0x11, 0x00


	//----- nvinfo : EIATTR_KPARAM_INFO
	.align		4
.L_28:
        /*00a8*/ 	.byte	0x04, 0x17
        /*00aa*/ 	.short	(.L_30 - .L_29)
.L_29:
        /*00ac*/ 	.word	0x00000000
        /*00b0*/ 	.short	0x000f
        /*00b2*/ 	.short	0x0050
        /*00b4*/ 	.byte	0x00, 0xf0, 0x11, 0x00


	//----- nvinfo : EIATTR_KPARAM_INFO
	.align		4
.L_30:
        /*00b8*/ 	.byte	0x04, 0x17
        /*00ba*/ 	.short	(.L_32 - .L_31)
.L_31:
        /*00bc*/ 	.word	0x00000000
        /*00c0*/ 	.short	0x000e
        /*00c2*/ 	.short	0x004c
        /*00c4*/ 	.byte	0x00, 0xf0, 0x11, 0x00


	//----- nvinfo : EIATTR_KPARAM_INFO
	.align		4
.L_32:
        /*00c8*/ 	.byte	0x04, 0x17
        /*00ca*/ 	.short	(.L_34 - .L_33)
.L_33:
        /*00cc*/ 	.word	0x00000000
        /*00d0*/ 	.short	0x000d
        /*00d2*/ 	.short	0x0048
        /*00d4*/ 	.byte	0x00, 0xf0, 0x11, 0x00


	//----- nvinfo : EIATTR_KPARAM_INFO
	.align		4
.L_34:
        /*00d8*/ 	.byte	0x04, 0x17
        /*00da*/ 	.short	(.L_36 - .L_35)
.L_35:
        /*00dc*/ 	.word	0x00000000
        /*00e0*/ 	.short	0x000c
        /*00e2*/ 	.short	0x0044
        /*00e4*/ 	.byte	0x00, 0xf0, 0x11, 0x00


	//----- nvinfo : EIATTR_KPARAM_INFO
	.align		4
.L_36:
        /*00e8*/ 	.byte	0x04, 0x17
        /*00ea*/ 	.short	(.L_38 - .L_37)
.L_37:
        /*00ec*/ 	.word	0x00000000
        /*00f0*/ 	.short	0x000b
        /*00f2*/ 	.short	0x0040
        /*00f4*/ 	.byte	0x00, 0xf0, 0x11, 0x00


	//----- nvinfo : EIATTR_KPARAM_INFO
	.align		4
.L_38:
        /*00f8*/ 	.byte	0x04, 0x17
        /*00fa*/ 	.short	(.L_40 - .L_39)
.L_39:
        /*00fc*/ 	.word	0x00000000
        /*0100*/ 	.short	0x000a
        /*0102*/ 	.short	0x003c
        /*0104*/ 	.byte	0x00, 0xf0, 0x11, 0x00


	//----- nvinfo : EIATTR_KPARAM_INFO
	.align		4
.L_40:
        /*0108*/ 	.byte	0x04, 0x17
        /*010a*/ 	.short	(.L_42 - .L_41)
.L_41:
        /*010c*/ 	.word	0x00000000
        /*0110*/ 	.short	0x0009
        /*0112*/ 	.short	0x0038
        /*0114*/ 	.byte	0x00, 0xf0, 0x11, 0x00


	//----- nvinfo : EIATTR_KPARAM_INFO
	.align		4
.L_42:
        /*0118*/ 	.byte	0x04, 0x17
        /*011a*/ 	.short	(.L_44 - .L_43)
.L_43:
        /*011c*/ 	.word	0x00000000
        /*0120*/ 	.short	0x0008
        /*0122*/ 	.short	0x0034
        /*0124*/ 	.byte	0x00, 0xf0, 0x11, 0x00


	//----- nvinfo : EIATTR_KPARAM_INFO
	.align		4
.L_44:
        /*0128*/ 	.byte	0x04, 0x17
        /*012a*/ 	.short	(.L_46 - .L_45)
.L_45:
        /*012c*/ 	.word	0x00000000
        /*0130*/ 	.short	0x0007
        /*0132*/ 	.short	0x0030
        /*0134*/ 	.byte	0x00, 0xf0, 0x11, 0x00


	//----- nvinfo : EIATTR_KPARAM_INFO
	.align		4
.L_46:
        /*0138*/ 	.byte	0x04, 0x17
        /*013a*/ 	.short	(.L_48 - .L_47)
.L_47:
        /*013c*/ 	.word	0x00000000
        /*0140*/ 	.short	0x0006
        /*0142*/ 	.short	0x002c
        /*0144*/ 	.byte	0x00, 0xf0, 0x11, 0x00


	//----- nvinfo : EIATTR_KPARAM_INFO
	.align		4
.L_48:
        /*0148*/ 	.byte	0x04, 0x17
        /*014a*/ 	.short	(.L_50 - .L_49)
.L_49:
        /*014c*/ 	.word	0x00000000
        /*0150*/ 	.short	0x0005
        /*0152*/ 	.short	0x0028
        /*0154*/ 	.byte	0x00, 0xf0, 0x11, 0x00


	//----- nvinfo : EIATTR_KPARAM_INFO
	.align		4
.L_50:
        /*0158*/ 	.byte	0x04, 0x17
        /*015a*/ 	.short	(.L_52 - .L_51)
.L_51:
        /*015c*/ 	.word	0x00000000
        /*0160*/ 	.short	0x0004
        /*0162*/ 	.short	0x0020
        /*0164*/ 	.byte	0x00, 0xf4, 0x21, 0x00


	//----- nvinfo : EIATTR_KPARAM_INFO
	.align		4
.L_52:
        /*0168*/ 	.byte	0x04, 0x17
        /*016a*/ 	.short	(.L_54 - .L_53)
.L_53:
        /*016c*/ 	.word	0x00000000
        /*0170*/ 	.short	0x0003
        /*0172*/ 	.short	0x0018
        /*0174*/ 	.byte	0x00, 0xf4, 0x21, 0x00


	//----- nvinfo : EIATTR_KPARAM_INFO
	.align		4
.L_54:
        /*0178*/ 	.byte	0x04, 0x17
        /*017a*/ 	.short	(.L_56 - .L_55)
.L_55:
        /*017c*/ 	.word	0x00000000
        /*0180*/ 	.short	0x0002
        /*0182*/ 	.short	0x0010
        /*0184*/ 	.byte	0x00, 0xf4, 0x21, 0x00


	//----- nvinfo : EIATTR_KPARAM_INFO
	.align		4
.L_56:
        /*0188*/ 	.byte	0x04, 0x17
        /*018a*/ 	.short	(.L_58 - .L_57)
.L_57:
        /*018c*/ 	.word	0x00000000
        /*0190*/ 	.short	0x0001
        /*0192*/ 	.short	0x0008
        /*0194*/ 	.byte	0x00, 0xf4, 0x21, 0x00


	//----- nvinfo : EIATTR_KPARAM_INFO
	.align		4
.L_58:
        /*0198*/ 	.byte	0x04, 0x17
        /*019a*/ 	.short	(.L_60 - .L_59)
.L_59:
        /*019c*/ 	.word	0x00000000
        /*01a0*/ 	.short	0x0000
        /*01a2*/ 	.short	0x0000
        /*01a4*/ 	.byte	0x00, 0xf4, 0x21, 0x00


	//----- nvinfo : EIATTR_SPARSE_MMA_MASK
	.align		4
.L_60:
        /*01a8*/ 	.byte	0x03, 0x50
        /*01aa*/ 	.short	0x0000


	//----- nvinfo : EIATTR_MAXREG_COUNT
	.align		4
        /*01ac*/ 	.byte	0x03, 0x1b
        /*01ae*/ 	.short	0x00ff


	//----- nvinfo : EIATTR_NUM_BARRIERS
	.align		4
        /*01b0*/ 	.byte	0x02, 0x4c
        /*01b2*/ 	.byte	0x01
	.zero		1


	//----- nvinfo : EIATTR_ANNOTATIONS
	.align		4
        /*01b4*/ 	.byte	0x04, 0x55
        /*01b6*/ 	.short	(.L_62 - .L_61)


	//   ....[0]....
.L_61:
        /*01b8*/ 	.word	0x00000001
        /*01bc*/ 	.byte	0x40, 0x0b, 0x00, 0x00, 0x01, 0x00, 0x00, 0x00, 0x40, 0x18, 0x00, 0x00, 0x01, 0x00, 0x00, 0x00
        /* <DEDUP_REMOVED lines=121> */
        /*095c*/ 	.byte	0xd0, 0x68, 0x00, 0x00, 0x01, 0x00, 0x00, 0x00, 0xf0, 0x68, 0x00, 0x00


	//----- nvinfo : EIATTR_MERCURY_ISA_VERSION
	.align		4
.L_62:
        /*0968*/ 	.byte	0x03, 0x5f
        /*096a*/ 	.short	0x0101


	//----- nvinfo : EIATTR_COOP_GROUP_MASK_REGIDS
	.align		4
        /*096c*/ 	.byte	0x04, 0x29
        /*096e*/ 	.short	(.L_64 - .L_63)


	//   ....[0]....
.L_63:
        /*0970*/ 	.word	0xffffffff


	//   ....[1]....
        /*0974*/ 	.word	0xffffffff


	//   ....[2]....
        /*0978*/ 	.word	0xffffffff


	//   ....[3]....
        /*097c*/ 	.word	0xffffffff


	//   ....[4]....
        /*0980*/ 	.word	0xffffffff


	//   ....[5]....
        /*0984*/ 	.word	0xffffffff


	//   ....[6]....
        /*0988*/ 	.word	0xffffffff


	//   ....[7]....
        /*098c*/ 	.word	0xffffffff


	//   ....[8]....
        /*0990*/ 	.word	0xffffffff


	//   ....[9]....
        /*0994*/ 	.word	0xffffffff


	//   ....[10]....
        /*0998*/ 	.word	0xffffffff


	//   ....[11]....
        /*099c*/ 	.word	0xffffffff


	//   ....[12]....
        /*09a0*/ 	.word	0xffffffff


	//   ....[13]....
        /*09a4*/ 	.word	0xffffffff


	//   ....[14]....
        /*09a8*/ 	.word	0xffffffff


	//   ....[15]....
        /*09ac*/ 	.word	0xffffffff


	//   ....[16]....
        /*09b0*/ 	.word	0xffffffff


	//   ....[17]....
        /*09b4*/ 	.word	0xffffffff


	//   ....[18]....
        /*09b8*/ 	.word	0xffffffff


	//   ....[19]....
        /*09bc*/ 	.word	0xffffffff


	//   ....[20]....
        /*09c0*/ 	.word	0xffffffff


	//   ....[21]....
        /*09c4*/ 	.word	0xffffffff


	//----- nvinfo : EIATTR_COOP_GROUP_INSTR_OFFSETS
	.align		4
.L_64:
        /*09c8*/ 	.byte	0x04, 0x28
        /*09ca*/ 	.short	(.L_66 - .L_65)


	//   ....[0]....
.L_65:
        /*09cc*/ 	.word	0x00005010


	//   ....[1]....
        /*09d0*/ 	.word	0x00005020


	//   ....[2]....
        /*09d4*/ 	.word	0x00005030


	//   ....[3]....
        /*09d8*/ 	.word	0x00005040


	//   ....[4]....
        /*09dc*/ 	.word	0x000050e0


	//   ....[5]....
        /*09e0*/ 	.word	0x000050f0


	//   ....[6]....
        /*09e4*/ 	.word	0x00005100


	//   ....[7]....
        /*09e8*/ 	.word	0x00005110


	//   ....[8]....
        /*09ec*/ 	.word	0x00005210


	//   ....[9]....
        /*09f0*/ 	.word	0x00005230


	//   ....[10]....
        /*09f4*/ 	.word	0x00005250


	//   ....[11]....
        /*09f8*/ 	.word	0x000056d0


	//   ....[12]....
        /*09fc*/ 	.word	0x000056e0


	//   ....[13]....
        /*0a00*/ 	.word	0x000056f0


	//   ....[14]....
        /*0a04*/ 	.word	0x00005700


	//   ....[15]....
        /*0a08*/ 	.word	0x00005750


	//   ....[16]....
        /*0a0c*/ 	.word	0x00005760


	//   ....[17]....
        /*0a10*/ 	.word	0x00005770


	//   ....[18]....
        /*0a14*/ 	.word	0x00005780


	//   ....[19]....
        /*0a18*/ 	.word	0x00005850


	//   ....[20]....
        /*0a1c*/ 	.word	0x00005870


	//   ....[21]....
        /*0a20*/ 	.word	0x00005890


	//----- nvinfo : EIATTR_EXIT_INSTR_OFFSETS
	.align		4
.L_66:
        /*0a24*/ 	.byte	0x04, 0x1c
        /*0a26*/ 	.short	(.L_68 - .L_67)


	//   ....[0]....
.L_67:
        /*0a28*/ 	.word	0x00009760


	//   ....[1]....
        /*0a2c*/ 	.word	0x00009790


	//----- nvinfo : EIATTR_REQNTID
	.align		4
.L_68:
        /*0a30*/ 	.byte	0x04, 0x10
        /*0a32*/ 	.short	(.L_70 - .L_69)
.L_69:
        /*0a34*/ 	.word	0x00000100
        /*0a38*/ 	.word	0x00000001
        /*0a3c*/ 	.word	0x00000001


	//----- nvinfo : EIATTR_CBANK_PARAM_SIZE
	.align		4
.L_70:
        /*0a40*/ 	.byte	0x03, 0x19
        /*0a42*/ 	.short	0x0088


	//----- nvinfo : EIATTR_PARAM_CBANK
	.align		4
        /*0a44*/ 	.byte	0x04, 0x0a
        /*0a46*/ 	.short	(.L_72 - .L_71)
	.align		4
.L_71:
        /*0a48*/ 	.word	index@(.nv.constant0.attn_fwd)
        /*0a4c*/ 	.short	0x0210
        /*0a4e*/ 	.short	0x0088


	//----- nvinfo : EIATTR_SW_WAR
	.align		4
.L_72:
        /*0a50*/ 	.byte	0x04, 0x36
        /*0a52*/ 	.short	(.L_74 - .L_73)
.L_73:
        /*0a54*/ 	.word	0x00000008
.L_74:


//--------------------- .nv.callgraph             --------------------------
	.section	.nv.callgraph,"",@"SHT_CUDA_CALLGRAPH"
	.align	4
	.sectionentsize	8
	.align		4
        /*0000*/ 	.word	0x00000000
	.align		4
        /*0004*/ 	.word	0xffffffff
	.align		4
        /*0008*/ 	.word	0x00000000
	.align		4
        /*000c*/ 	.word	0xfffffffe
	.align		4
        /*0010*/ 	.word	0x00000000
	.align		4
        /*0014*/ 	.word	0xfffffffd
	.align		4
        /*0018*/ 	.word	0x00000000
	.align		4
        /*001c*/ 	.word	0xfffffffc


//--------------------- .nv.constant4             --------------------------
	.section	.nv.constant4,"a",@progbits
	.align	8
	.align		8
.nv.constant4:
        /*0000*/ 	.dword	_$_str


//--------------------- .text.attn_fwd            --------------------------
	.section	.text.attn_fwd,"ax",@progbits
	.align	128
        .global         attn_fwd
        .type           attn_fwd,@function
        .size           attn_fwd,(.L_x_3 - attn_fwd)
        .other          attn_fwd,@"STO_CUDA_ENTRY STV_DEFAULT"
attn_fwd:
.text.attn_fwd:
[----:B------:R-:W0:Y:S01]  /*0000*/  LDC R1, c[0x0][0x28] ;  /* 0x00000a00ff017b82 */ /* 0x000e220000000800 */
[----:B------:R-:W1:Y:S07]  /*0010*/  S2R R31, SR_TID.X ;  /* 0x00000000001f7919 */ /* 0x000e6e0000002100 */
[----:B------:R-:W2:Y:S01]  /*0020*/  S2UR UR7, SR_CTAID.Y ;  /* 0x00000000000779c3 */ /* 0x000ea20000002600 */
[----:B------:R-:W-:Y:S01]  /*0030*/  ULDC.64 UR4, c[0x0][0x240] ;  /* 0x0000900000047ab9 */ /* 0x000fe20000000a00 */
[----:B------:R-:W-:Y:S01]  /*0040*/  ULDC.64 UR10, c[0x0][0x208] ;  /* 0x00008200000a7ab9 */ /* 0x000fe20000000a00 */
[----:B------:R-:W3:Y:S01]  /*0050*/  S2R R3, SR_CTAID.X ;  /* 0x0000000000037919 */ /* 0x000ee20000002500 */
[----:B0-----:R-:W-:-:S04]  /*0060*/  VIADD R1, R1, 0xfffffe10 ;  /* 0xfffffe1001017836 */ /* 0x001fc80000000000 */
[----:B------:R-:W0:Y:S08]  /*0070*/  LDC R29, c[0x0][0x248] ;  /* 0x00009200ff1d7b82 */ /* 0x000e300000000800 */
[----:B------:R-:W4:Y:S01]  /*0080*/  LDC.64 R26, c[0x0][0x210] ;  /* 0x00008400ff1a7b82 */ /* 0x000f220000000a00 */
[----:B--2---:R-:W-:Y:S01]  /*0090*/  UIMAD UR4, UR7, UR4, URZ ;  /* 0x00000004070472a4 */ /* 0x004fe2000f8e023f */
[----:B-1----:R-:W-:-:S05]  /*00a0*/  LOP3.LUT R0, R31, 0x1f, RZ, 0xc0, !PT ;  /* 0x0000001f1f007812 */ /* 0x002fca00078ec0ff */
[----:B---3--:R-:W-:Y:S01]  /*00b0*/  IMAD R2, R3, 0x20, R0 ;  /* 0x0000002003027824 */ /* 0x008fe200078e0200 */
[----:B------:R-:W-:-:S03]  /*00c0*/  SHF.R.U32.HI R0, RZ, 0x5, R31 ;  /* 0x00000005ff007819 */ /* 0x000fc6000001161f */
[----:B------:R-:W-:Y:S01]  /*00d0*/  IMAD R3, R2, UR5, RZ ;  /* 0x0000000502037c24 */ /* 0x000fe2000f8e02ff */
[----:B------:R-:W-:Y:S01]  /*00e0*/  SGXT.U32 R0, R0, 0x3 ;  /* 0x000000030000781a */ /* 0x000fe20000000000 */
[----:B------:R-:W-:-:S03]  /*00f0*/  USHF.R.S32.HI UR5, URZ, 0x1f, UR4 ;  /* 0x0000001f3f057899 */ /* 0x000fc60008011404 */
[----:B----4-:R-:W-:Y:S01]  /*0100*/  IADD3 R25, P0, P1, R3, UR4, R26 ;  /* 0x0000000403197c10 */ /* 0x010fe2000f91e01a */
[----:B0-----:R-:W-:Y:S01]  /*0110*/  IMAD R0, R0, R29, RZ ;  /* 0x0000001d00007224 */ /* 0x001fe200078e02ff */
[----:B------:R-:W-:-:S03]  /*0120*/  SHF.R.S32.HI R2, RZ, 0x1f, R3 ;  /* 0x0000001fff027819 */ /* 0x000fc60000011403 */
[C---:B------:R-:W-:Y:S01]  /*0130*/  IMAD R5, R29.reuse, 0x8, R0 ;  /* 0x000000081d057824 */ /* 0x040fe200078e0200 */
[----:B------:R-:W-:Y:S02]  /*0140*/  IADD3.X R27, R2, UR5, R27, P0, P1 ;  /* 0x00000005021b7c10 */ /* 0x000fe400087e241b */
[CC--:B------:R-:W-:Y:S01]  /*0150*/  IADD3 R2, P0, R0.reuse, R25.reuse, RZ ;  /* 0x0000001900027210 */ /* 0x0c0fe20007f1e0ff */
[----:B------:R-:W-:Y:S01]  /*0160*/  IMAD R7, R29, 0x8, R5 ;  /* 0x000000081d077824 */ /* 0x000fe200078e0205 */
[----:B------:R-:W-:Y:S02]  /*0170*/  IADD3 R4, P1, R5, R25, RZ ;  /* 0x0000001905047210 */ /* 0x000fe40007f3e0ff */
[----:B------:R-:W-:Y:S01]  /*0180*/  LEA.HI.X.SX32 R3, R0, R27, 0x1, P0 ;  /* 0x0000001b00037211 */ /* 0x000fe200000f0eff */
[----:B------:R-:W-:Y:S01]  /*0190*/  IMAD R0, R29, 0x8, R7 ;  /* 0x000000081d007824 */ /* 0x000fe200078e0207 */
[----:B------:R-:W-:Y:S02]  /*01a0*/  IADD3 R6, P0, R7, R25, RZ ;  /* 0x0000001907067210 */ /* 0x000fe40007f1e0ff */
[-C--:B------:R-:W-:Y:S01]  /*01b0*/  LEA.HI.X.SX32 R5, R5, R27.reuse, 0x1, P1 ;  /* 0x0000001b05057211 */ /* 0x080fe200008f0eff */
[----:B------:R0:W2:Y:S01]  /*01c0*/  LDG.E.U8 R15, desc[UR10][R2.64] ;  /* 0x0000000a020f7981 */ /* 0x0000a2000c1e1100 */
[----:B------:R-:W-:Y:S01]  /*01d0*/  LEA.HI.X.SX32 R7, R7, R27, 0x1, P0 ;  /* 0x0000001b07077211 */ /* 0x000fe200000f0eff */
[C---:B------:R-:W-:Y:S01]  /*01e0*/  IMAD R11, R29.reuse, 0x8, R0 ;  /* 0x000000081d0b7824 */ /* 0x040fe200078e0200 */
[C---:B------:R-:W-:Y:S01]  /*01f0*/  IADD3 R8, P0, R0.reuse, R25, RZ ;  /* 0x0000001900087210 */ /* 0x040fe20007f1e0ff */
[----:B------:R1:W2:Y:S03]  /*0200*/  LDG.E.U8 R16, desc[UR10][R4.64] ;  /* 0x0000000a04107981 */ /* 0x0002a6000c1e1100 */
[----:B------:R-:W-:Y:S01]  /*0210*/  LEA.HI.X.SX32 R9, R0, R27, 0x1, P0 ;  /* 0x0000001b00097211 */ /* 0x000fe200000f0eff */
[----:B------:R-:W-:Y:S01]  /*0220*/  IMAD R0, R29, 0x8, R11 ;  /* 0x000000081d007824 */ /* 0x000fe200078e020b */
[----:B------:R-:W-:Y:S01]  /*0230*/  IADD3 R10, P0, R11, R25, RZ ;  /* 0x000000190b0a7210 */ /* 0x000fe20007f1e0ff */
[----:B------:R-:W3:Y:S02]  /*0240*/  LDG.E.U8 R17, desc[UR10][R6.64] ;  /* 0x0000000a06117981 */ /* 0x000ee4000c1e1100 */
[----:B------:R-:W-:Y:S01]  /*0250*/  IMAD R13, R29, 0x8, R0 ;  /* 0x000000081d0d7824 */ /* 0x000fe200078e0200 */
[----:B------:R-:W-:Y:S01]  /*0260*/  LEA.HI.X.SX32 R11, R11, R27, 0x1, P0 ;  /* 0x0000001b0b0b7211 */ /* 0x000fe200000f0eff */
[----:B------:R4:W3:Y:S01]  /*0270*/  LDG.E.U8 R18, desc[UR10][R8.64] ;  /* 0x0000000a08127981 */ /* 0x0008e2000c1e1100 */
[CC--:B0-----:R-:W-:Y:S01]  /*0280*/  IADD3 R2, P0, R0.reuse, R25.reuse, RZ ;  /* 0x0000001900027210 */ /* 0x0c1fe20007f1e0ff */
[----:B------:R-:W-:Y:S01]  /*0290*/  IMAD R14, R29, 0x8, R13 ;  /* 0x000000081d0e7824 */ /* 0x000fe200078e020d */
[----:B------:R-:W-:Y:S01]  /*02a0*/  IADD3 R12, P1, R13, R25, RZ ;  /* 0x000000190d0c7210 */ /* 0x000fe20007f3e0ff */
[----:B------:R0:W5:Y:S01]  /*02b0*/  LDG.E.U8 R19, desc[UR10][R10.64] ;  /* 0x0000000a0a137981 */ /* 0x000162000c1e1100 */
[----:B------:R-:W-:Y:S01]  /*02c0*/  LEA.HI.X.SX32 R3, R0, R27, 0x1, P0 ;  /* 0x0000001b00037211 */ /* 0x000fe200000f0eff */
[----:B------:R-:W-:Y:S01]  /*02d0*/  IMAD R0, R29, 0x8, R14 ;  /* 0x000000081d007824 */ /* 0x000fe200078e020e */
[----:B-1----:R-:W-:-:S02]  /*02e0*/  IADD3 R4, P0, R14, R25, RZ ;  /* 0x000000190e047210 */ /* 0x002fc40007f1e0ff */
[-C--:B------:R-:W-:Y:S01]  /*02f0*/  LEA.HI.X.SX32 R13, R13, R27.reuse, 0x1, P1 ;  /* 0x0000001b0d0d7211 */ /* 0x080fe200008f0eff */
[----:B------:R1:W5:Y:S01]  /*0300*/  LDG.E.U8 R20, desc[UR10][R2.64] ;  /* 0x0000000a02147981 */ /* 0x000362000c1e1100 */
[----:B------:R-:W-:Y:S01]  /*0310*/  LEA.HI.X.SX32 R5, R14, R27, 0x1, P0 ;  /* 0x0000001b0e057211 */ /* 0x000fe200000f0eff */
[C---:B----4-:R-:W-:Y:S01]  /*0320*/  IMAD R9, R29.reuse, 0x8, R0 ;  /* 0x000000081d097824 */ /* 0x050fe200078e0200 */
[C---:B------:R-:W-:Y:S01]  /*0330*/  IADD3 R6, P0, R0.reuse, R25, RZ ;  /* 0x0000001900067210 */ /* 0x040fe20007f1e0ff */
[----:B------:R4:W5:Y:S03]  /*0340*/  LDG.E.U8 R21, desc[UR10][R12.64] ;  /* 0x0000000a0c157981 */ /* 0x000966000c1e1100 */
[----:B------:R-:W-:Y:S01]  /*0350*/  LEA.HI.X.SX32 R7, R0, R27, 0x1, P0 ;  /* 0x0000001b00077211 */ /* 0x000fe200000f0eff */
[----:B------:R-:W-:Y:S01]  /*0360*/  IMAD R0, R29, 0x8, R9 ;  /* 0x000000081d007824 */ /* 0x000fe200078e0209 */
[-C--:B------:R-:W-:Y:S01]  /*0370*/  IADD3 R8, P0, R9, R25.reuse, RZ ;  /* 0x0000001909087210 */ /* 0x080fe20007f1e0ff */
[----:B------:R4:W5:Y:S02]  /*0380*/  LDG.E.U8 R22, desc[UR10][R4.64] ;  /* 0x0000000a04167981 */ /* 0x000964000c1e1100 */
[----:B------:R-:W-:Y:S01]  /*0390*/  IMAD R14, R29, 0x8, R0 ;  /* 0x000000081d0e7824 */ /* 0x000fe200078e0200 */
[----:B0-----:R-:W-:Y:S01]  /*03a0*/  IADD3 R10, P1, R0, R25, RZ ;  /* 0x00000019000a7210 */ /* 0x001fe20007f3e0ff */
[----:B------:R0:W5:Y:S01]  /*03b0*/  LDG.E.U8 R23, desc[UR10][R6.64] ;  /* 0x0000000a06177981 */ /* 0x000162000c1e1100 */
[----:B------:R-:W-:-:S02]  /*03c0*/  LEA.HI.X.SX32 R9, R9, R27, 0x1, P0 ;  /* 0x0000001b09097211 */ /* 0x000fc400000f0eff */
[----:B------:R-:W-:Y:S01]  /*03d0*/  LEA.HI.X.SX32 R11, R0, R27, 0x1, P1 ;  /* 0x0000001b000b7211 */ /* 0x000fe200008f0eff */
[C---:B------:R-:W-:Y:S01]  /*03e0*/  IMAD R0, R29.reuse, 0x8, R14 ;  /* 0x000000081d007824 */ /* 0x040fe200078e020e */
[C---:B-1----:R-:W-:Y:S01]  /*03f0*/  IADD3 R2, P0, R14.reuse, R25, RZ ;  /* 0x000000190e027210 */ /* 0x042fe20007f1e0ff */
[----:B------:R1:W5:Y:S02]  /*0400*/  LDG.E.U8 R24, desc[UR10][R8.64] ;  /* 0x0000000a08187981 */ /* 0x000364000c1e1100 */
[C---:B----4-:R-:W-:Y:S01]  /*0410*/  IMAD R13, R29.reuse, 0x8, R0 ;  /* 0x000000081d0d7824 */ /* 0x050fe200078e0200 */
[----:B------:R-:W-:Y:S01]  /*0420*/  LEA.HI.X.SX32 R3, R14, R27, 0x1, P0 ;  /* 0x0000001b0e037211 */ /* 0x000fe200000f0eff */
[----:B------:R-:W4:Y:S01]  /*0430*/  LDG.E.U8 R10, desc[UR10][R10.64] ;  /* 0x0000000a0a0a7981 */ /* 0x000f22000c1e1100 */
[----:B------:R-:W-:Y:S01]  /*0440*/  IADD3 R4, P0, R0, R25, RZ ;  /* 0x0000001900047210 */ /* 0x000fe20007f1e0ff */
[----:B------:R-:W-:-:S03]  /*0450*/  IMAD R14, R29, 0x8, R13 ;  /* 0x000000081d0e7824 */ /* 0x000fc600078e020d */
[----:B------:R-:W-:Y:S01]  /*0460*/  LEA.HI.X.SX32 R5, R0, R27, 0x1, P0 ;  /* 0x0000001b00057211 */ /* 0x000fe200000f0eff */
[----:B------:R-:W-:Y:S01]  /*0470*/  IMAD R0, R29, 0x8, R14 ;  /* 0x000000081d007824 */ /* 0x000fe200078e020e */
[CC--:B0-----:R-:W-:Y:S01]  /*0480*/  IADD3 R6, P0, R13.reuse, R25.reuse, RZ ;  /* 0x000000190d067210 */ /* 0x0c1fe20007f1e0ff */
[----:B------:R0:W4:Y:S01]  /*0490*/  LDG.E.U8 R3, desc[UR10][R2.64] ;  /* 0x0000000a02037981 */ /* 0x000122000c1e1100 */
[----:B------:R-:W-:Y:S02]  /*04a0*/  IADD3 R12, P1, R14, R25, RZ ;  /* 0x000000190e0c7210 */ /* 0x000fe40007f3e0ff */
[----:B------:R-:W-:Y:S01]  /*04b0*/  LEA.HI.X.SX32 R7, R13, R27, 0x1, P0 ;  /* 0x0000001b0d077211 */ /* 0x000fe200000f0eff */
[----:B------:R0:W4:Y:S01]  /*04c0*/  LDG.E.U8 R4, desc[UR10][R4.64] ;  /* 0x0000000a04047981 */ /* 0x000122000c1e1100 */
[----:B-1----:R-:W-:Y:S02]  /*04d0*/  IADD3 R8, P0, R0, R25, RZ ;  /* 0x0000001900087210 */ /* 0x002fe40007f1e0ff */
[----:B------:R-:W-:-:S02]  /*04e0*/  LEA.HI.X.SX32 R13, R14, R27, 0x1, P1 ;  /* 0x0000001b0e0d7211 */ /* 0x000fc400008f0eff */
[----:B------:R-:W-:Y:S01]  /*04f0*/  LEA.HI.X.SX32 R9, R0, R27, 0x1, P0 ;  /* 0x0000001b00097211 */ /* 0x000fe200000f0eff */
[----:B------:R1:W4:Y:S04]  /*0500*/  LDG.E.U8 R7, desc[UR10][R6.64] ;  /* 0x0000000a06077981 */ /* 0x000328000c1e1100 */
[----:B------:R-:W4:Y:S04]  /*0510*/  LDG.E.U8 R12, desc[UR10][R12.64] ;  /* 0x0000000a0c0c7981 */ /* 0x000f28000c1e1100 */
[----:B------:R-:W4:Y:S01]  /*0520*/  LDG.E.U8 R9, desc[UR10][R8.64] ;  /* 0x0000000a08097981 */ /* 0x000f22000c1e1100 */
[----:B------:R-:W1:Y:S01]  /*0530*/  S2UR UR5, SR_CgaCtaId ;  /* 0x00000000000579c3 */ /* 0x000e620000008800 */
[C---:B0-----:R-:W-:Y:S01]  /*0540*/  LOP3.LUT R2, R31.reuse, 0xc0, RZ, 0xc0, !PT ;  /* 0x000000c01f027812 */ /* 0x041fe200078ec0ff */
[----:B------:R-:W-:Y:S01]  /*0550*/  UMOV UR4, 0x400 ;  /* 0x0000040000047882 */ /* 0x000fe20000000000 */
[----:B------:R-:W-:-:S02]  /*0560*/  IMAD.SHL.U32 R0, R31, 0x2, RZ ;  /* 0x000000021f007824 */ /* 0x000fc400078e00ff */
[----:B------:R-:W-:-:S04]  /*0570*/  SHF.R.U32.HI R5, RZ, 0x2, R2 ;  /* 0x00000002ff057819 */ /* 0x000fc80000011602 */
[----:B------:R-:W-:Y:S01]  /*0580*/  LOP3.LUT R0, R5, 0x1fe, R0, 0x78, !PT ;  /* 0x000001fe05007812 */ /* 0x000fe200078e7800 */
[----:B-1----:R-:W-:Y:S01]  /*0590*/  ULEA UR4, UR5, UR4, 0x18 ;  /* 0x0000000405047291 */ /* 0x002fe2000f8ec03f */
[----:B------:R-:W-:Y:S01]  /*05a0*/  IMAD.MOV.U32 R68, RZ, RZ, -0x800000 ;  /* 0xff800000ff447424 */ /* 0x000fe200078e00ff */
[----:B------:R-:W-:Y:S01]  /*05b0*/  CS2R R56, SRZ ;  /* 0x0000000000387805 */ /* 0x000fe2000001ff00 */
[----:B------:R-:W-:Y:S01]  /*05c0*/  IMAD.MOV.U32 R64, RZ, RZ, -0x800000 ;  /* 0xff800000ff407424 */ /* 0x000fe200078e00ff */
[----:B------:R-:W-:Y:S01]  /*05d0*/  CS2R R58, SRZ ;  /* 0x00000000003a7805 */ /* 0x000fe2000001ff00 */
[----:B------:R-:W-:Y:S01]  /*05e0*/  IMAD.MOV.U32 R65, RZ, RZ, -0x800000 ;  /* 0xff800000ff417424 */ /* 0x000fe200078e00ff */
[----:B------:R-:W-:Y:S01]  /*05f0*/  CS2R R48, SRZ ;  /* 0x0000000000307805 */ /* 0x000fe2000001ff00 */
[----:B------:R-:W-:Y:S01]  /*0600*/  IMAD.MOV.U32 R60, RZ, RZ, -0x800000 ;  /* 0xff800000ff3c7424 */ /* 0x000fe200078e00ff */
[----:B------:R-:W-:Y:S01]  /*0610*/  CS2R R50, SRZ ;  /* 0x0000000000327805 */ /* 0x000fe2000001ff00 */
[----:B------:R-:W-:Y:S01]  /*0620*/  IMAD.MOV.U32 R39, RZ, RZ, 0x3f800000 ;  /* 0x3f800000ff277424 */ /* 0x000fe200078e00ff */
[----:B------:R-:W-:-:S02]  /*0630*/  CS2R R44, SRZ ;  /* 0x00000000002c7805 */ /* 0x000fc4000001ff00 */
[----:B------:R-:W-:Y:S02]  /*0640*/  CS2R R46, SRZ ;  /* 0x00000000002e7805 */ /* 0x000fe4000001ff00 */
[----:B------:R-:W-:Y:S02]  /*0650*/  CS2R R52, SRZ ;  /* 0x0000000000347805 */ /* 0x000fe4000001ff00 */
[----:B------:R-:W-:Y:S01]  /*0660*/  CS2R R54, SRZ ;  /* 0x0000000000367805 */ /* 0x000fe2000001ff00 */
[----:B--2---:R-:W-:-:S05]  /*0670*/  IMAD R15, R16, 0x100, R15 ;  /* 0x00000100100f7824 */ /* 0x004fca00078e020f */
[----:B------:R-:W-:-:S04]  /*0680*/  F2FP.F16.E4M3.UNPACK_B R15, R15 ;  /* 0x0000000fff0f723e */ /* 0x000fc800020006ff */
[----:B------:R-:W-:-:S05]  /*0690*/  PRMT R2, R15, 0x7632, R2 ;  /* 0x000076320f027816 */ /* 0x000fca0000000002 */
[----:B------:R0:W-:Y:S02]  /*06a0*/  STS.U16 [R0+UR4+0x4200], R2 ;  /* 0x0042000200007988 */ /* 0x0001e40008000404 */
[----:B0-----:R-:W0:Y:S01]  /*06b0*/  LDC R2, c[0x0][0x280] ;  /* 0x0000a000ff027b82 */ /* 0x001e220000000800 */
[----:B---3--:R-:W-:Y:S02]  /*06c0*/  IMAD R17, R18, 0x100, R17 ;  /* 0x0000010012117824 */ /* 0x008fe400078e0211 */
[----:B-----5:R-:W-:-:S03]  /*06d0*/  IMAD R19, R20, 0x100, R19 ;  /* 0x0000010014137824 */ /* 0x020fc600078e0213 */
[----:B------:R-:W-:Y:S01]  /*06e0*/  F2FP.F16.E4M3.UNPACK_B R17, R17 ;  /* 0x00000011ff11723e */ /* 0x000fe200020006ff */
[----:B------:R-:W-:Y:S01]  /*06f0*/  IMAD R21, R22, 0x100, R21 ;  /* 0x0000010016157824 */ /* 0x000fe200078e0215 */
[----:B------:R-:W-:Y:S02]  /*0700*/  F2FP.F16.E4M3.UNPACK_B R19, R19 ;  /* 0x00000013ff13723e */ /* 0x000fe400020006ff */
[----:B------:R-:W-:Y:S02]  /*0710*/  PRMT R5, R17, 0x7632, R5 ;  /* 0x0000763211057816 */ /* 0x000fe40000000005 */
[----:B------:R-:W-:Y:S01]  /*0720*/  PRMT R6, R19, 0x7632, R6 ;  /* 0x0000763213067816 */ /* 0x000fe20000000006 */
[----:B------:R-:W-:Y:S01]  /*0730*/  IMAD R23, R24, 0x100, R23 ;  /* 0x0000010018177824 */ /* 0x000fe200078e0217 */
[----:B------:R-:W-:Y:S01]  /*0740*/  F2FP.F16.E4M3.UNPACK_B R21, R21 ;  /* 0x00000015ff15723e */ /* 0x000fe200020006ff */
[----:B------:R1:W-:Y:S03]  /*0750*/  STS.U16 [R0+UR4+0x4600], R5 ;  /* 0x0046000500007988 */ /* 0x0003e60008000404 */
[----:B------:R-:W-:-:S02]  /*0760*/  F2FP.F16.E4M3.UNPACK_B R23, R23 ;  /* 0x00000017ff17723e */ /* 0x000fc400020006ff */
[----:B0-----:R-:W-:Y:S01]  /*0770*/  ISETP.GE.AND P0, PT, R2, 0x1, PT ;  /* 0x000000010200780c */ /* 0x001fe20003f06270 */
[----:B----4-:R-:W-:Y:S01]  /*0780*/  IMAD R3, R3, 0x100, R10 ;  /* 0x0000010003037824 */ /* 0x010fe200078e020a */
[----:B------:R0:W-:Y:S04]  /*0790*/  STS.U16 [R0+UR4+0x4a00], R6 ;  /* 0x004a000600007988 */ /* 0x0001e80008000404 */
[----:B------:R-:W-:Y:S01]  /*07a0*/  F2FP.F16.E4M3.UNPACK_B R3, R3 ;  /* 0x00000003ff03723e */ /* 0x000fe200020006ff */
[----:B------:R-:W-:Y:S02]  /*07b0*/  IMAD R4, R7, 0x100, R4 ;  /* 0x0000010007047824 */ /* 0x000fe400078e0204 */
[----:B------:R-:W-:-:S03]  /*07c0*/  IMAD R9, R9, 0x100, R12 ;  /* 0x0000010009097824 */ /* 0x000fc600078e020c */
[----:B------:R-:W-:Y:S02]  /*07d0*/  F2FP.F16.E4M3.UNPACK_B R4, R4 ;  /* 0x00000004ff04723e */ /* 0x000fe400020006ff */
[----:B------:R-:W-:Y:S02]  /*07e0*/  F2FP.F16.E4M3.UNPACK_B R9, R9 ;  /* 0x00000009ff09723e */ /* 0x000fe400020006ff */
[----:B------:R-:W-:Y:S02]  /*07f0*/  PRMT R8, R21, 0x7632, R8 ;  /* 0x0000763215087816 */ /* 0x000fe40000000008 */
[----:B-1----:R-:W-:Y:S02]  /*0800*/  PRMT R5, R23, 0x7632, R5 ;  /* 0x0000763217057816 */ /* 0x002fe40000000005 */
[----:B0-----:R-:W-:Y:S02]  /*0810*/  PRMT R6, R3, 0x7632, R6 ;  /* 0x0000763203067816 */ /* 0x001fe40000000006 */
[----:B------:R-:W-:-:S02]  /*0820*/  PRMT R7, R4, 0x7610, R7 ;  /* 0x0000761004077816 */ /* 0x000fc40000000007 */
[----:B------:R-:W-:Y:S02]  /*0830*/  PRMT R10, R4, 0x7632, R10 ;  /* 0x00007632040a7816 */ /* 0x000fe4000000000a */
[----:B------:R-:W-:Y:S01]  /*0840*/  PRMT R11, R9, 0x7632, R11 ;  /* 0x00007632090b7816 */ /* 0x000fe2000000000b */
[----:B------:R-:W-:Y:S01]  /*0850*/  STS.U16 [R0+UR4+0x4000], R15 ;  /* 0x0040000f00007988 */ /* 0x000fe20008000404 */
[----:B------:R-:W-:-:S03]  /*0860*/  IMAD.MOV.U32 R4, RZ, RZ, 0x3f800000 ;  /* 0x3f800000ff047424 */ /* 0x000fc600078e00ff */
[----:B------:R-:W-:Y:S04]  /*0870*/  STS.U16 [R0+UR4+0x4400], R17 ;  /* 0x0044001100007988 */ /* 0x000fe80008000404 */
[----:B------:R-:W-:Y:S04]  /*0880*/  STS.U16 [R0+UR4+0x4800], R19 ;  /* 0x0048001300007988 */ /* 0x000fe80008000404 */
[----:B------:R-:W-:Y:S04]  /*0890*/  STS.U16 [R0+UR4+0x4c00], R21 ;  /* 0x004c001500007988 */ /* 0x000fe80008000404 */
[----:B------:R0:W-:Y:S04]  /*08a0*/  STS.U16 [R0+UR4+0x4e00], R8 ;  /* 0x004e000800007988 */ /* 0x0001e80008000404 */
[----:B------:R-:W-:Y:S04]  /*08b0*/  STS.U16 [R0+UR4+0x5000], R23 ;  /* 0x0050001700007988 */ /* 0x000fe80008000404 */
[----:B------:R-:W-:Y:S04]  /*08c0*/  STS.U16 [R0+UR4+0x5200], R5 ;  /* 0x0052000500007988 */ /* 0x000fe80008000404 */
[----:B------:R-:W-:Y:S01]  /*08d0*/  STS.U16 [R0+UR4+0x5400], R3 ;  /* 0x0054000300007988 */ /* 0x000fe20008000404 */
[----:B0-----:R-:W-:-:S03]  /*08e0*/  IMAD.MOV.U32 R8, RZ, RZ, 0x3f800000 ;  /* 0x3f800000ff087424 */ /* 0x001fc600078e00ff */
[----:B------:R0:W-:Y:S04]  /*08f0*/  STS.U16 [R0+UR4+0x5600], R6 ;  /* 0x0056000600007988 */ /* 0x0001e80008000404 */
[----:B------:R1:W-:Y:S04]  /*0900*/  STS.U16 [R0+UR4+0x5800], R7 ;  /* 0x0058000700007988 */ /* 0x0003e80008000404 */
[----:B------:R1:W-:Y:S04]  /*0910*/  STS.U16 [R0+UR4+0x5a00], R10 ;  /* 0x005a000a00007988 */ /* 0x0003e80008000404 */
[----:B------:R1:W-:Y:S01]  /*0920*/  STS.U16 [R0+UR4+0x5c00], R9 ;  /* 0x005c000900007988 */ /* 0x0003e20008000404 */
[----:B0-----:R-:W-:-:S03]  /*0930*/  IMAD.MOV.U32 R6, RZ, RZ, 0x3f800000 ;  /* 0x3f800000ff067424 */ /* 0x001fc600078e00ff */
[----:B------:R1:W-:Y:S01]  /*0940*/  STS.U16 [R0+UR4+0x5e00], R11 ;  /* 0x005e000b00007988 */ /* 0x0003e20008000404 */
[----:B------:R-:W-:Y:S05]  /*0950*/  @!P0 BRA `(.L_x_0) ;  /* 0x0000007400bc8947 */ /* 0x000fea0003800000 */
[----:B-1----:R-:W0:Y:S01]  /*0960*/  LDC.64 R10, c[0x0][0x250] ;  /* 0x00009400ff0a7b82 */ /* 0x002e220000000a00 */
[----:B------:R-:W-:Y:S01]  /*0970*/  SHF.R.U32.HI R3, RZ, 0x7, R31 ;  /* 0x00000007ff037819 */ /* 0x000fe2000001161f */
[----:B------:R-:W-:Y:S01]  /*0980*/  ULDC UR4, c[0x0][0x258] ;  /* 0x0000960000047ab9 */ /* 0x000fe20000000800 */
[----:B------:R-:W-:Y:S01]  /*0990*/  LOP3.LUT R4, R31, 0x7f, RZ, 0xc0, !PT ;  /* 0x0000007f1f047812 */ /* 0x000fe200078ec0ff */
[----:B------:R-:W-:Y:S01]  /*09a0*/  ULDC.64 UR8, c[0x0][0x218] ;  /* 0x0000860000087ab9 */ /* 0x000fe20000000a00 */
[----:B------:R-:W-:Y:S01]  /*09b0*/  SGXT.U32 R3, R3, 0x1 ;  /* 0x000000010303781a */ /* 0x000fe20000000000 */
[----:B------:R-:W-:Y:S01]  /*09c0*/  UMOV UR6, URZ ;  /* 0x0000003f00067c82 */ /* 0x000fe20008000000 */
[C---:B------:R-:W-:Y:S01]  /*09d0*/  LOP3.LUT P0, RZ, R31.reuse, 0x7, RZ, 0xc0, !PT ;  /* 0x000000071fff7812 */ /* 0x040fe2000780c0ff */
[----:B------:R-:W-:Y:S01]  /*09e0*/  IMAD R5, R4, UR4, RZ ;  /* 0x0000000404057c24 */ /* 0x000fe2000f8e02ff */
[----:B------:R-:W-:Y:S01]  /*09f0*/  ULDC.64 UR4, c[0x0][0x260] ;  /* 0x0000980000047ab9 */ /* 0x000fe20000000a00 */
[----:B------:R-:W-:Y:S01]  /*0a00*/  LOP3.LUT P1, RZ, R31, 0x3, RZ, 0xc0, !PT ;  /* 0x000000031fff7812 */ /* 0x000fe2000782c0ff */
[----:B------:R-:W1:Y:S01]  /*0a10*/  LDC R2, c[0x0][0x268] ;  /* 0x00009a00ff027b82 */ /* 0x000e620000000800 */
[----:B------:R-:W-:Y:S01]  /*0a20*/  UIMAD UR4, UR7, UR4, URZ ;  /* 0x00000004070472a4 */ /* 0x000fe2000f8e023f */
[----:B------:R-:W-:Y:S01]  /*0a30*/  ULDC UR12, c[0x0][0x238] ;  /* 0x00008e00000c7ab9 */ /* 0x000fe20000000800 */
[----:B------:R-:W-:Y:S01]  /*0a40*/  ULDC UR13, c[0x0][0x264] ;  /* 0x00009900000d7ab9 */ /* 0x000fe20000000800 */
[----:B------:R-:W-:-:S04]  /*0a50*/  ULDC UR14, c[0x0][0x254] ;  /* 0x00009500000e7ab9 */ /* 0x000fc80000000800 */
[----:B------:R-:W2:Y:S01]  /*0a60*/  LDC.64 R6, c[0x0][0x220] ;  /* 0x00008800ff067b82 */ /* 0x000ea20000000a00 */
[----:B0-----:R-:W-:Y:S02]  /*0a70*/  IMAD R8, R3, R11, RZ ;  /* 0x0000000b03087224 */ /* 0x001fe400078e02ff */
[----:B------:R-:W-:Y:S01]  /*0a80*/  IMAD R0, R10, UR7, RZ ;  /* 0x000000070a007c24 */ /* 0x000fe2000f8e02ff */
[----:B------:R-:W-:Y:S01]  /*0a90*/  SHF.R.S32.HI R10, RZ, 0x1f, R5 ;  /* 0x0000001fff0a7819 */ /* 0x000fe20000011405 */
[----:B------:R-:W-:-:S03]  /*0aa0*/  IMAD R14, R11, 0x2, R8 ;  /* 0x000000020b0e7824 */ /* 0x000fc600078e0208 */
[----:B------:R-:W-:Y:S01]  /*0ab0*/  IADD3 R71, P2, P3, R5, UR8, R0 ;  /* 0x0000000805477c10 */ /* 0x000fe2000fb5e000 */
[C---:B------:R-:W-:Y:S01]  /*0ac0*/  IMAD R16, R11.reuse, 0x2, R14 ;  /* 0x000000020b107824 */ /* 0x040fe200078e020e */
[----:B------:R-:W-:Y:S02]  /*0ad0*/  SHF.R.S32.HI R5, RZ, 0x1f, R0 ;  /* 0x0000001fff057819 */ /* 0x000fe40000011400 */
[-C--:B------:R-:W-:Y:S01]  /*0ae0*/  IADD3 R9, P4, R8, R71.reuse, RZ ;  /* 0x0000004708097210 */ /* 0x080fe20007f9e0ff */
[C---:B------:R-:W-:Y:S01]  /*0af0*/  IMAD R18, R11.reuse, 0x2, R16 ;  /* 0x000000020b127824 */ /* 0x040fe200078e0210 */
[----:B------:R-:W-:Y:S01]  /*0b00*/  IADD3.X R73, R10, UR9, R5, P2, P3 ;  /* 0x000000090a497c10 */ /* 0x000fe200097e6405 */
[----:B------:R-:W-:Y:S01]  /*0b10*/  IMAD R5, R4, UR5, RZ ;  /* 0x0000000504057c24 */ /* 0x000fe2000f8e02ff */
[----:B------:R-:W-:Y:S01]  /*0b20*/  USHF.R.S32.HI UR5, URZ, 0x1f, UR4 ;  /* 0x0000001f3f057899 */ /* 0x000fe20008011404 */
[----:B------:R-:W-:Y:S01]  /*0b30*/  IMAD R20, R11, 0x2, R18 ;  /* 0x000000020b147824 */ /* 0x000fe200078e0212 */
[----:B------:R0:W-:Y:S01]  /*0b40*/  STL [R1+0x1e8], R9 ;  /* 0x0001e80901007387 */ /* 0x0001e20000100800 */
[C---:B------:R-:W-:Y:S01]  /*0b50*/  IADD3 R12, P6, R18.reuse, R71, RZ ;  /* 0x00000047120c7210 */ /* 0x040fe20007fde0ff */
[----:B-1----:R-:W-:Y:S01]  /*0b60*/  IMAD R3, R3, R2, RZ ;  /* 0x0000000203037224 */ /* 0x002fe200078e02ff */
[----:B--2---:R-:W-:Y:S01]  /*0b70*/  IADD3 R6, P2, P3, R5, UR4, R6 ;  /* 0x0000000405067c10 */ /* 0x004fe2000fb5e006 */
[C---:B------:R-:W-:Y:S01]  /*0b80*/  IMAD R22, R11.reuse, 0x2, R20 ;  /* 0x000000020b167824 */ /* 0x040fe200078e0214 */
[-C--:B------:R-:W-:Y:S01]  /*0b90*/  LEA.HI.X.SX32 R15, R18, R73.reuse, 0x1, P6 ;  /* 0x00000049120f7211 */ /* 0x080fe200030f0eff */
[----:B------:R-:W-:Y:S01]  /*0ba0*/  IMAD R241, R2, 0x2, R3 ;  /* 0x0000000202f17824 */ /* 0x000fe200078e0203 */
[----:B------:R-:W-:Y:S01]  /*0bb0*/  SHF.R.S32.HI R56, RZ, 0x1f, R5 ;  /* 0x0000001fff387819 */ /* 0x000fe20000011405 */
[C---:B------:R-:W-:Y:S01]  /*0bc0*/  IMAD R24, R11.reuse, 0x2, R22 ;  /* 0x000000020b187824 */ /* 0x040fe200078e0216 */
[----:B------:R-:W-:Y:S01]  /*0bd0*/  UMOV UR4, URZ ;  /* 0x0000003f00047c82 */ /* 0x000fe20008000000 */
[----:B0-----:R-:W-:Y:S01]  /*0be0*/  LEA.HI.X.SX32 R9, R8, R73, 0x1, P4 ;  /* 0x0000004908097211 */ /* 0x001fe200020f0eff */
[----:B------:R-:W-:Y:S01]  /*0bf0*/  IMAD R245, R2, 0x2, R241 ;  /* 0x0000000202f57824 */ /* 0x000fe200078e02f1 */
[-C--:B------:R-:W-:Y:S01]  /*0c00*/  IADD3 R10, P4, R14, R71.reuse, RZ ;  /* 0x000000470e0a7210 */ /* 0x080fe20007f9e0ff */
[C---:B------:R-:W-:Y:S01]  /*0c10*/  IMAD R26, R11.reuse, 0x2, R24 ;  /* 0x000000020b1a7824 */ /* 0x040fe200078e0218 */
[----:B------:R-:W-:Y:S01]  /*0c20*/  IADD3 R18, P6, R24, R71, RZ ;  /* 0x0000004718127210 */ /* 0x000fe20007fde0ff */
[----:B------:R-:W-:Y:S01]  /*0c30*/  IMAD R249, R2, 0x2, R245 ;  /* 0x0000000202f97824 */ /* 0x000fe200078e02f5 */
[-C--:B------:R-:W-:Y:S01]  /*0c40*/  LEA.HI.X.SX32 R13, R14, R73.reuse, 0x1, P4 ;  /* 0x000000490e0d7211 */ /* 0x080fe200020f0eff */
[----:B------:R-:W-:Y:S01]  /*0c50*/  IMAD R28, R11, 0x2, R26 ;  /* 0x000000020b1c7824 */ /* 0x000fe200078e021a */
[----:B------:R-:W-:Y:S01]  /*0c60*/  LEA.HI.X.SX32 R21, R24, R73, 0x1, P6 ;  /* 0x0000004918157211 */ /* 0x000fe200030f0eff */
[----:B------:R-:W-:-:S02]  /*0c70*/  IMAD R251, R2, 0x2, R249 ;  /* 0x0000000202fb7824 */ /* 0x000fc400078e02f9 */
[C---:B------:R-:W-:Y:S02]  /*0c80*/  IMAD R30, R11.reuse, 0x2, R28 ;  /* 0x000000020b1e7824 */ /* 0x040fe400078e021c */
[----:B------:R-:W-:Y:S02]  /*0c90*/  IMAD R5, R2, 0x2, R251 ;  /* 0x0000000202057824 */ /* 0x000fe400078e02fb */
[C---:B------:R-:W-:Y:S01]  /*0ca0*/  IMAD R32, R11.reuse, 0x2, R30 ;  /* 0x000000020b207824 */ /* 0x040fe200078e021e */
[----:B------:R-:W-:Y:S01]  /*0cb0*/  IADD3 R24, P6, R30, R71, RZ ;  /* 0x000000471e187210 */ /* 0x000fe20007fde0ff */
[----:B------:R-:W-:Y:S02]  /*0cc0*/  IMAD R39, R2, 0x2, R5 ;  /* 0x0000000202277824 */ /* 0x000fe400078e0205 */
        /* <DEDUP_REMOVED lines=15> */
[C---:B------:R-:W-:Y:S02]  /*0dc0*/  IMAD R51, R2.reuse, 0x2, R49 ;  /* 0x0000000202337824 */ /* 0x040fe400078e0231 */
[----:B------:R-:W-:Y:S02]  /*0dd0*/  IMAD R134, R11, 0x2, R44 ;  /* 0x000000020b867824 */ /* 0x000fe400078e022c */
[----:B------:R-:W-:-:S02]  /*0de0*/  IMAD R53, R2, 0x2, R51 ;  /* 0x0000000202357824 */ /* 0x000fc400078e0233 */
[C---:B------:R-:W-:Y:S02]  /*0df0*/  IMAD R136, R11.reuse, 0x2, R134 ;  /* 0x000000020b887824 */ /* 0x040fe400078e0286 */
[C---:B------:R-:W-:Y:S02]  /*0e00*/  IMAD R55, R2.reuse, 0x2, R53 ;  /* 0x0000000202377824 */ /* 0x040fe400078e0235 */
[C---:B------:R-:W-:Y:S02]  /*0e10*/  IMAD R138, R11.reuse, 0x2, R136 ;  /* 0x000000020b8a7824 */ /* 0x040fe400078e0288 */
        /* <DEDUP_REMOVED lines=12> */
[----:B------:R-:W-:Y:S02]  /*0ee0*/  IMAD R69, R2, 0x2, R67 ;  /* 0x0000000202457824 */ /* 0x000fe400078e0243 */
[----:B------:R-:W-:-:S04]  /*0ef0*/  IMAD R152, R11, 0x2, R150 ;  /* 0x000000020b987824 */ /* 0x000fc800078e0296 */
        /* <DEDUP_REMOVED lines=36> */
[----:B------:R-:W-:Y:S01]  /*1140*/  IMAD R4, R11, 0x2, R0 ;  /* 0x000000020b047824 */ /* 0x000fe200078e0200 */
[----:B------:R-:W-:-:S04]  /*1150*/  IADD3 R11, P5, R16, R71, RZ ;  /* 0x00000047100b7210 */ /* 0x000fc80007fbe0ff */
[----:B------:R-:W-:Y:S02]  /*1160*/  LEA.HI.X.SX32 R14, R16, R73, 0x1, P5 ;  /* 0x00000049100e7211 */ /* 0x000fe400028f0eff */
[-C--:B------:R-:W-:Y:S02]  /*1170*/  IADD3 R16, P4, R20, R71.reuse, RZ ;  /* 0x0000004714107210 */ /* 0x080fe40007f9e0ff */
[----:B------:R-:W-:Y:S02]  /*1180*/  IADD3 R17, P5, R22, R71, RZ ;  /* 0x0000004716117210 */ /* 0x000fe40007fbe0ff */
[-C--:B------:R-:W-:Y:S02]  /*1190*/  LEA.HI.X.SX32 R19, R20, R73.reuse, 0x1, P4 ;  /* 0x0000004914137211 */ /* 0x080fe400020f0eff */
[----:B------:R-:W-:Y:S02]  /*11a0*/  LEA.HI.X.SX32 R20, R22, R73, 0x1, P5 ;  /* 0x0000004916147211 */ /* 0x000fe400028f0eff */
[----:B------:R-:W-:-:S02]  /*11b0*/  IADD3 R22, P4, R26, R71, RZ ;  /* 0x000000471a167210 */ /* 0x000fc40007f9e0ff */
[----:B------:R-:W-:Y:S02]  /*11c0*/  IADD3 R23, P5, R28, R71, RZ ;  /* 0x000000471c177210 */ /* 0x000fe40007fbe0ff */
[-C--:B------:R-:W-:Y:S02]  /*11d0*/  LEA.HI.X.SX32 R25, R26, R73.reuse, 0x1, P4 ;  /* 0x000000491a197211 */ /* 0x080fe400020f0eff */
[----:B------:R-:W-:Y:S02]  /*11e0*/  LEA.HI.X.SX32 R26, R28, R73, 0x1, P5 ;  /* 0x000000491c1a7211 */ /* 0x000fe400028f0eff */
[-C--:B------:R-:W-:Y:S02]  /*11f0*/  IADD3 R28, P4, R32, R71.reuse, RZ ;  /* 0x00000047201c7210 */ /* 0x080fe40007f9e0ff */
[----:B------:R-:W-:Y:S02]  /*1200*/  IADD3 R29, P5, R34, R71, RZ ;  /* 0x00000047221d7210 */ /* 0x000fe40007fbe0ff */
[----:B------:R-:W-:-:S02]  /*1210*/  LEA.HI.X.SX32 R31, R32, R73, 0x1, P4 ;  /* 0x00000049201f7211 */ /* 0x000fc400020f0eff */
[----:B------:R-:W-:Y:S02]  /*1220*/  LEA.HI.X.SX32 R32, R34, R73, 0x1, P5 ;  /* 0x0000004922207211 */ /* 0x000fe400028f0eff */
[-C--:B------:R-:W-:Y:S02]  /*1230*/  IADD3 R34, P4, R38, R71.reuse, RZ ;  /* 0x0000004726227210 */ /* 0x080fe40007f9e0ff */
[----:B------:R-:W-:Y:S02]  /*1240*/  IADD3 R35, P5, R40, R71, RZ ;  /* 0x0000004728237210 */ /* 0x000fe40007fbe0ff */
[-C--:B------:R-:W-:Y:S02]  /*1250*/  LEA.HI.X.SX32 R36, R38, R73.reuse, 0x1, P4 ;  /* 0x0000004926247211 */ /* 0x080fe400020f0eff */
[-C--:B------:R-:W-:Y:S02]  /*1260*/  LEA.HI.X.SX32 R37, R40, R73.reuse, 0x1, P5 ;  /* 0x0000004928257211 */ /* 0x080fe400028f0eff */
[----:B------:R-:W-:-:S02]  /*1270*/  LEA.HI.X.SX32 R38, R42, R73, 0x1, P6 ;  /* 0x000000492a267211 */ /* 0x000fc400030f0eff */
[-C--:B------:R-:W-:Y:S02]  /*1280*/  IADD3 R135, P5, R134, R71.reuse, RZ ;  /* 0x0000004786877210 */ /* 0x080fe40007fbe0ff */
[-C--:B------:R-:W-:Y:S02]  /*1290*/  IADD3 R137, P6, R136, R71.reuse, RZ ;  /* 0x0000004788897210 */ /* 0x080fe40007fde0ff */
[----:B------:R-:W-:Y:S02]  /*12a0*/  IADD3 R133, P4, R44, R71, RZ ;  /* 0x000000472c857210 */ /* 0x000fe40007f9e0ff */
[-C--:B------:R-:W-:Y:S02]  /*12b0*/  LEA.HI.X.SX32 R134, R134, R73.reuse, 0x1, P5 ;  /* 0x0000004986867211 */ /* 0x080fe400028f0eff */
[----:B------:R-:W-:Y:S02]  /*12c0*/  LEA.HI.X.SX32 R136, R136, R73, 0x1, P6 ;  /* 0x0000004988887211 */ /* 0x000fe400030f0eff */
[----:B------:R-:W-:-:S02]  /*12d0*/  IADD3 R141, P5, R140, R71, RZ ;  /* 0x000000478c8d7210 */ /* 0x000fc40007fbe0ff */
[----:B------:R-:W-:Y:S02]  /*12e0*/  IADD3 R143, P6, R142, R71, RZ ;  /* 0x000000478e8f7210 */ /* 0x000fe40007fde0ff */
[----:B------:R-:W-:Y:S02]  /*12f0*/  LEA.HI.X.SX32 R131, R44, R73, 0x1, P4 ;  /* 0x000000492c837211 */ /* 0x000fe400020f0eff */
        /* <DEDUP_REMOVED lines=83> */
[----:B------:R-:W-:Y:S01]  /*1830*/  LEA.HI.X.SX32 R219, R48, R73, 0x1, P4 ;  /* 0x0000004930db7211 */ /* 0x000fe200020f0eff */
[----:B------:R-:W-:Y:S01]  /*1840*/  STL [R1+0x1dc], R40 ;  /* 0x0001dc2801007387 */ /* 0x000fe20000100800 */
[----:B------:R-:W-:Y:S01]  /*1850*/  IADD3 R235, P4, R54, R71, RZ ;  /* 0x0000004736eb7210 */ /* 0x000fe20007f9e0ff */
[----:B------:R-:W-:Y:S01]  /*1860*/  IMAD R71, R2, 0x2, R69 ;  /* 0x0000000202477824 */ /* 0x000fe200078e0245 */
[-C--:B------:R-:W-:Y:S01]  /*1870*/  LEA.HI.X.SX32 R4, R4, R73.reuse, 0x1, P6 ;  /* 0x0000004904047211 */ /* 0x080fe200030f0eff */
[----:B------:R0:W-:Y:S01]  /*1880*/  STL [R1+0x1e4], R8 ;  /* 0x0001e40801007387 */ /* 0x0001e20000100800 */
[----:B------:R-:W-:Y:S02]  /*1890*/  LEA.HI.X.SX32 R233, R54, R73, 0x1, P4 ;  /* 0x0000004936e97211 */ /* 0x000fe400020f0eff */
[----:B------:R-:W-:-:S02]  /*18a0*/  IADD3 R247, P4, R245, R6, RZ ;  /* 0x00000006f5f77210 */ /* 0x000fc40007f9e0ff */
[----:B0-----:R-:W-:Y:S02]  /*18b0*/  LEA.HI.X.SX32 R8, R0, R73, 0x1, P5 ;  /* 0x0000004900087211 */ /* 0x001fe400028f0eff */
[----:B------:R-:W-:Y:S01]  /*18c0*/  IADD3.X R0, R56, UR5, R7, P2, P3 ;  /* 0x0000000538007c10 */ /* 0x000fe200097e6407 */
[C---:B------:R-:W-:Y:S01]  /*18d0*/  IMAD R7, R2.reuse, 0x2, R71 ;  /* 0x0000000202077824 */ /* 0x040fe200078e0247 */
[----:B------:R-:W-:Y:S01]  /*18e0*/  IADD3 R239, P2, R3, R6, RZ ;  /* 0x0000000603ef7210 */ /* 0x000fe20007f5e0ff */
[----:B------:R-:W-:Y:S01]  /*18f0*/  STL [R1+0x1d8], R8 ;  /* 0x0001d80801007387 */ /* 0x000fe20000100800 */
[----:B------:R-:W-:Y:S01]  /*1900*/  LEA.HI.X.SX32 R245, R245, R0, 0x1, P4 ;  /* 0x00000000f5f57211 */ /* 0x000fe200020f0eff */
[C---:B------:R-:W-:Y:S01]  /*1910*/  IMAD R73, R2.reuse, 0x2, R7 ;  /* 0x0000000202497824 */ /* 0x040fe200078e0207 */
[----:B------:R-:W-:Y:S01]  /*1920*/  IADD3 R243, P3, R241, R6, RZ ;  /* 0x00000006f1f37210 */ /* 0x000fe20007f7e0ff */
[----:B------:R0:W-:Y:S01]  /*1930*/  STL [R1+0x1e0], R4 ;  /* 0x0001e00401007387 */ /* 0x0001e20000100800 */
[-C--:B------:R-:W-:Y:S01]  /*1940*/  LEA.HI.X.SX32 R237, R3, R0.reuse, 0x1, P2 ;  /* 0x0000000003ed7211 */ /* 0x080fe200010f0eff */
[C---:B------:R-:W-:Y:S01]  /*1950*/  IMAD R3, R2.reuse, 0x2, R73 ;  /* 0x0000000202037824 */ /* 0x040fe200078e0249 */
[----:B------:R-:W-:Y:S01]  /*1960*/  LEA.HI.X.SX32 R241, R241, R0, 0x1, P3 ;  /* 0x00000000f1f17211 */ /* 0x000fe200018f0eff */
[----:B------:R-:W-:Y:S01]  /*1970*/  UMOV UR5, URZ ;  /* 0x0000003f00057c82 */ /* 0x000fe20008000000 */
[-C--:B------:R-:W-:Y:S01]  /*1980*/  IADD3 R250, P2, R249, R6.reuse, RZ ;  /* 0x00000006f9fa7210 */ /* 0x080fe20007f5e0ff */
[----:B------:R-:W-:Y:S01]  /*1990*/  IMAD R75, R2, 0x2, R3 ;  /* 0x00000002024b7824 */ /* 0x000fe200078e0203 */
[----:B------:R-:W-:-:S02]  /*19a0*/  IADD3 R252, P3, R251, R6, RZ ;  /* 0x00000006fbfc7210 */ /* 0x000fc40007f7e0ff */
[----:B------:R-:W-:Y:S02]  /*19b0*/  LEA.HI.X.SX32 R249, R249, R0, 0x1, P2 ;  /* 0x00000000f9f97211 */ /* 0x000fe400010f0eff */
[----:B0-----:R-:W-:Y:S02]  /*19c0*/  IADD3 R4, P4, R5, R6, RZ ;  /* 0x0000000605047210 */ /* 0x001fe40007f9e0ff */
[----:B------:R-:W-:Y:S02]  /*19d0*/  LEA.HI.X.SX32 R251, R251, R0, 0x1, P3 ;  /* 0x00000000fbfb7211 */ /* 0x000fe400018f0eff */
[-C--:B------:R-:W-:Y:S01]  /*19e0*/  IADD3 R40, P2, R39, R6.reuse, RZ ;  /* 0x0000000627287210 */ /* 0x080fe20007f5e0ff */
[----:B------:R0:W-:Y:S01]  /*19f0*/  STL [R1+0x4], R4 ;  /* 0x0000040401007387 */ /* 0x0001e20000100800 */
[----:B------:R-:W-:Y:S02]  /*1a00*/  IADD3 R8, P3, R41, R6, RZ ;  /* 0x0000000629087210 */ /* 0x000fe40007f7e0ff */
[----:B------:R-:W-:-:S02]  /*1a10*/  LEA.HI.X.SX32 R39, R39, R0, 0x1, P2 ;  /* 0x0000000027277211 */ /* 0x000fc400010f0eff */
[----:B0-----:R-:W-:Y:S01]  /*1a20*/  LEA.HI.X.SX32 R4, R5, R0, 0x1, P4 ;  /* 0x0000000005047211 */ /* 0x001fe200020f0eff */
[----:B------:R-:W-:-:S04]  /*1a30*/  IMAD R5, R2, 0x2, R75 ;  /* 0x0000000202057824 */ /* 0x000fc800078e024b */
[----:B------:R0:W-:Y:S01]  /*1a40*/  STL [R1], R4 ;  /* 0x0000000401007387 */ /* 0x0001e20000100800 */
[----:B------:R-:W-:-:S03]  /*1a50*/  IMAD R77, R2, 0x2, R5 ;  /* 0x00000002024d7824 */ /* 0x000fc600078e0205 */
[----:B------:R1:W-:Y:S04]  /*1a60*/  STL [R1+0xc], R40 ;  /* 0x00000c2801007387 */ /* 0x0003e80000100800 */
[----:B------:R2:W-:Y:S01]  /*1a70*/  STL [R1+0x14], R8 ;  /* 0x0000140801007387 */ /* 0x0005e20000100800 */
[-C--:B0-----:R-:W-:Y:S02]  /*1a80*/  IADD3 R4, P4, R43, R6.reuse, RZ ;  /* 0x000000062b047210 */ /* 0x081fe40007f9e0ff */
[----:B-1----:R-:W-:-:S03]  /*1a90*/  IADD3 R40, P2, R45, R6, RZ ;  /* 0x000000062d287210 */ /* 0x002fc60007f5e0ff */
[----:B------:R0:W-:Y:S01]  /*1aa0*/  STL [R1+0x1c], R4 ;  /* 0x00001c0401007387 */ /* 0x0001e20000100800 */
[----:B--2---:R-:W-:-:S03]  /*1ab0*/  LEA.HI.X.SX32 R8, R41, R0, 0x1, P3 ;  /* 0x0000000029087211 */ /* 0x004fc600018f0eff */
[----:B------:R1:W-:Y:S04]  /*1ac0*/  STL [R1+0x8], R39 ;  /* 0x0000082701007387 */ /* 0x0003e80000100800 */
[----:B------:R2:W-:Y:S01]  /*1ad0*/  STL [R1+0x10], R8 ;  /* 0x0000100801007387 */ /* 0x0005e20000100800 */
[----:B0-----:R-:W-:Y:S01]  /*1ae0*/  LEA.HI.X.SX32 R4, R43, R0, 0x1, P4 ;  /* 0x000000002b047211 */ /* 0x001fe200020f0eff */
[----:B-1----:R-:W-:-:S04]  /*1af0*/  IMAD R39, R2, 0x2, R77 ;  /* 0x0000000202277824 */ /* 0x002fc800078e024d */
[----:B------:R0:W-:Y:S01]  /*1b00*/  STL [R1+0x18], R4 ;  /* 0x0000180401007387 */ /* 0x0001e20000100800 */
[----:B--2---:R-:W-:-:S03]  /*1b10*/  IADD3 R8, P3, R47, R6, RZ ;  /* 0x000000062f087210 */ /* 0x004fc60007f7e0ff */
[----:B------:R1:W-:Y:S01]  /*1b20*/  STL [R1+0x24], R40 ;  /* 0x0000242801007387 */ /* 0x0003e20000100800 */
[----:B------:R-:W-:-:S03]  /*1b30*/  IMAD R41, R2, 0x2, R39 ;  /* 0x0000000202297824 */ /* 0x000fc600078e0227 */
[----:B------:R2:W-:Y:S01]  /*1b40*/  STL [R1+0x2c], R8 ;  /* 0x00002c0801007387 */ /* 0x0005e20000100800 */
[----:B------:R-:W-:Y:S01]  /*1b50*/  IMAD R43, R2, 0x2, R41 ;  /* 0x00000002022b7824 */ /* 0x000fe200078e0229 */
[----:B0-----:R-:W-:Y:S02]  /*1b60*/  IADD3 R4, P4, R49, R6, RZ ;  /* 0x0000000631047210 */ /* 0x001fe40007f9e0ff */
[----:B-1----:R-:W-:-:S03]  /*1b70*/  LEA.HI.X.SX32 R40, R45, R0, 0x1, P2 ;  /* 0x000000002d287211 */ /* 0x002fc600010f0eff */
[----:B------:R0:W-:Y:S01]  /*1b80*/  STL [R1+0x34], R4 ;  /* 0x0000340401007387 */ /* 0x0001e20000100800 */
[C---:B------:R-:W-:Y:S01]  /*1b90*/  IMAD R45, R2.reuse, 0x2, R43 ;  /* 0x00000002022d7824 */ /* 0x040fe200078e022b */
[----:B--2---:R-:W-:Y:S02]  /*1ba0*/  LEA.HI.X.SX32 R8, R47, R0, 0x1, P3 ;  /* 0x000000002f087211 */ /* 0x004fe400018f0eff */
[----:B------:R1:W-:Y:S01]  /*1bb0*/  STL [R1+0x20], R40 ;  /* 0x0000202801007387 */ /* 0x0003e20000100800 */
[----:B------:R-:W-:-:S03]  /*1bc0*/  IMAD R47, R2, 0x2, R45 ;  /* 0x00000002022f7824 */ /* 0x000fc600078e022d */
[----:B------:R2:W-:Y:S01]  /*1bd0*/  STL [R1+0x28], R8 ;  /* 0x0000280801007387 */ /* 0x0005e20000100800 */
[----:B0-----:R-:W-:Y:S01]  /*1be0*/  LEA.HI.X.SX32 R4, R49, R0, 0x1, P4 ;  /* 0x0000000031047211 */ /* 0x001fe200020f0eff */
[----:B------:R-:W-:Y:S01]  /*1bf0*/  IMAD R49, R2, 0x2, R47 ;  /* 0x0000000202317824 */ /* 0x000fe200078e022f */
[----:B-1----:R-:W-:-:S03]  /*1c00*/  IADD3 R40, P2, R51, R6, RZ ;  /* 0x0000000633287210 */ /* 0x002fc60007f5e0ff */
[----:B------:R0:W-:Y:S01]  /*1c10*/  STL [R1+0x30], R4 ;  /* 0x0000300401007387 */ /* 0x0001e20000100800 */
[----:B--2---:R-:W-:-:S03]  /*1c20*/  IADD3 R8, P3, R53, R6, RZ ;  /* 0x0000000635087210 */ /* 0x004fc60007f7e0ff */
[----:B------:R1:W-:Y:S04]  /*1c30*/  STL [R1+0x3c], R40 ;  /* 0x00003c2801007387 */ /* 0x0003e80000100800 */
[----:B------:R2:W-:Y:S01]  /*1c40*/  STL [R1+0x44], R8 ;  /* 0x0000440801007387 */ /* 0x0005e20000100800 */
        /* <DEDUP_REMOVED lines=18> */
[----:B------:R-:W-:Y:S01]  /*1d70*/  IMAD R57, R2, 0x2, R55 ;  /* 0x0000000202397824 */ /* 0x000fe200078e0237 */
[-C--:B--2---:R-:W-:Y:S02]  /*1d80*/  LEA.HI.X.SX32 R8, R59, R0.reuse, 0x1, P3 ;  /* 0x000000003b087211 */ /* 0x084fe400018f0eff */
[----:B------:R1:W-:Y:S04]  /*1d90*/  STL [R1+0x50], R40 ;  /* 0x0000502801007387 */ /* 0x0003e80000100800 */
[----:B------:R2:W-:Y:S01]  /*1da0*/  STL [R1+0x58], R8 ;  /* 0x0000580801007387 */ /* 0x0005e20000100800 */
[----:B0-----:R-:W-:Y:S02]  /*1db0*/  LEA.HI.X.SX32 R4, R61, R0, 0x1, P4 ;  /* 0x000000003d047211 */ /* 0x001fe400020f0eff */
        /* <DEDUP_REMOVED lines=8> */
[----:B--2---:R-:W-:-:S03]  /*1e40*/  LEA.HI.X.SX32 R8, R65, R0, 0x1, P3 ;  /* 0x0000000041087211 */ /* 0x004fc600018f0eff */
        /* <DEDUP_REMOVED lines=14> */
[----:B0-----:R-:W-:Y:S01]  /*1f30*/  LEA.HI.X.SX32 R4, R7, R0, 0x1, P4 ;  /* 0x0000000007047211 */ /* 0x001fe200020f0eff */
[----:B------:R-:W-:Y:S01]  /*1f40*/  IMAD R7, R2, 0x2, R57 ;  /* 0x0000000202077824 */ /* 0x000fe200078e0239 */
[----:B-1----:R-:W-:-:S03]  /*1f50*/  IADD3 R40, P2, R73, R6, RZ ;  /* 0x0000000649287210 */ /* 0x002fc60007f5e0ff */
[----:B------:R0:W-:Y:S01]  /*1f60*/  STL [R1+0x90], R4 ;  /* 0x0000900401007387 */ /* 0x0001e20000100800 */
[----:B------:R-:W-:Y:S01]  /*1f70*/  IMAD R59, R2, 0x2, R7 ;  /* 0x00000002023b7824 */ /* 0x000fe200078e0207 */
[-C--:B--2---:R-:W-:Y:S02]  /*1f80*/  IADD3 R8, P3, R3, R6.reuse, RZ ;  /* 0x0000000603087210 */ /* 0x084fe40007f7e0ff */
[----:B------:R1:W-:Y:S04]  /*1f90*/  STL [R1+0x9c], R40 ;  /* 0x00009c2801007387 */ /* 0x0003e80000100800 */
[----:B------:R2:W-:Y:S01]  /*1fa0*/  STL [R1+0xa4], R8 ;  /* 0x0000a40801007387 */ /* 0x0005e20000100800 */
[----:B0-----:R-:W-:Y:S02]  /*1fb0*/  IADD3 R4, P4, R75, R6, RZ ;  /* 0x000000064b047210 */ /* 0x001fe40007f9e0ff */
[----:B-1----:R-:W-:-:S03]  /*1fc0*/  LEA.HI.X.SX32 R40, R73, R0, 0x1, P2 ;  /* 0x0000000049287211 */ /* 0x002fc600010f0eff */
[----:B------:R0:W-:Y:S01]  /*1fd0*/  STL [R1+0xac], R4 ;  /* 0x0000ac0401007387 */ /* 0x0001e20000100800 */
[----:B--2---:R-:W-:-:S03]  /*1fe0*/  LEA.HI.X.SX32 R8, R3, R0, 0x1, P3 ;  /* 0x0000000003087211 */ /* 0x004fc600018f0eff */
[----:B------:R1:W-:Y:S01]  /*1ff0*/  STL [R1+0x98], R40 ;  /* 0x0000982801007387 */ /* 0x0003e20000100800 */
[----:B------:R-:W-:-:S03]  /*2000*/  IMAD R3, R2, 0x2, R59 ;  /* 0x0000000202037824 */ /* 0x000fc600078e023b */
[----:B------:R2:W-:Y:S01]  /*2010*/  STL [R1+0xa0], R8 ;  /* 0x0000a00801007387 */ /* 0x0005e20000100800 */
[----:B------:R-:W-:Y:S01]  /*2020*/  IMAD R61, R2, 0x2, R3 ;  /* 0x00000002023d7824 */ /* 0x000fe200078e0203 */
[----:B0-----:R-:W-:Y:S02]  /*2030*/  LEA.HI.X.SX32 R4, R75, R0, 0x1, P4 ;  /* 0x000000004b047211 */ /* 0x001fe400020f0eff */
[----:B-1----:R-:W-:-:S03]  /*2040*/  IADD3 R40, P2, R5, R6, RZ ;  /* 0x0000000605287210 */ /* 0x002fc60007f5e0ff */
[----:B------:R0:W-:Y:S01]  /*2050*/  STL [R1+0xa8], R4 ;  /* 0x0000a80401007387 */ /* 0x0001e20000100800 */
[----:B--2---:R-:W-:-:S03]  /*2060*/  IADD3 R8, P3, R77, R6, RZ ;  /* 0x000000064d087210 */ /* 0x004fc60007f7e0ff */
[----:B------:R-:W-:Y:S04]  /*2070*/  STL [R1+0xb4], R40 ;  /* 0x0000b42801007387 */ /* 0x000fe80000100800 */
[----:B------:R1:W-:Y:S01]  /*2080*/  STL [R1+0xbc], R8 ;  /* 0x0000bc0801007387 */ /* 0x0003e20000100800 */
[----:B0-----:R-:W-:-:S05]  /*2090*/  IADD3 R4, P4, R39, R6, RZ ;  /* 0x0000000627047210 */ /* 0x001fca0007f9e0ff */
[----:B------:R0:W-:Y:S01]  /*20a0*/  STL [R1+0xc4], R4 ;  /* 0x0000c40401007387 */ /* 0x0001e20000100800 */
[-C--:B-1----:R-:W-:Y:S02]  /*20b0*/  LEA.HI.X.SX32 R8, R5, R0.reuse, 0x1, P2 ;  /* 0x0000000005087211 */ /* 0x082fe400010f0eff */
[----:B------:R-:W-:-:S03]  /*20c0*/  LEA.HI.X.SX32 R5, R77, R0, 0x1, P3 ;  /* 0x000000004d057211 */ /* 0x000fc600018f0eff */
[----:B------:R1:W-:Y:S01]  /*20d0*/  STL [R1+0xb0], R8 ;  /* 0x0000b00801007387 */ /* 0x0003e20000100800 */
[----:B0-----:R-:W-:Y:S01]  /*20e0*/  LEA.HI.X.SX32 R4, R39, R0, 0x1, P4 ;  /* 0x0000000027047211 */ /* 0x001fe200020f0eff */
[C---:B------:R-:W-:Y:S02]  /*20f0*/  IMAD R39, R2.reuse, 0x2, R61 ;  /* 0x0000000202277824 */ /* 0x040fe400078e023d */
[----:B------:R0:W-:Y:S02]  /*2100*/  STL [R1+0xb8], R5 ;  /* 0x0000b80501007387 */ /* 0x0001e40000100800 */
[----:B------:R-:W-:Y:S02]  /*2110*/  IMAD R63, R2, 0x2, R39 ;  /* 0x00000002023f7824 */ /* 0x000fe400078e0227 */
[----:B------:R2:W-:Y:S01]  /*2120*/  STL [R1+0xc0], R4 ;  /* 0x0000c00401007387 */ /* 0x0005e20000100800 */
[-C--:B-1----:R-:W-:Y:S02]  /*2130*/  IADD3 R8, P2, R41, R6.reuse, RZ ;  /* 0x0000000629087210 */ /* 0x082fe40007f5e0ff */
[----:B0-----:R-:W-:-:S03]  /*2140*/  IADD3 R5, P3, R43, R6, RZ ;  /* 0x000000062b057210 */ /* 0x001fc60007f7e0ff */
[----:B------:R0:W-:Y:S01]  /*2150*/  STL [R1+0xcc], R8 ;  /* 0x0000cc0801007387 */ /* 0x0001e20000100800 */
[----:B--2---:R-:W-:-:S03]  /*2160*/  IADD3 R4, P4, R45, R6, RZ ;  /* 0x000000062d047210 */ /* 0x004fc60007f9e0ff */
[----:B------:R1:W-:Y:S04]  /*2170*/  STL [R1+0xd4], R5 ;  /* 0x0000d40501007387 */ /* 0x0003e80000100800 */
[----:B------:R2:W-:Y:S01]  /*2180*/  STL [R1+0xdc], R4 ;  /* 0x0000dc0401007387 */ /* 0x0005e20000100800 */
[-C--:B0-----:R-:W-:Y:S01]  /*2190*/  LEA.HI.X.SX32 R8, R41, R0.reuse, 0x1, P2 ;  /* 0x0000000029087211 */ /* 0x081fe200010f0eff */
[----:B------:R-:W-:Y:S01]  /*21a0*/  IMAD R41, R2, 0x2, R63 ;  /* 0x0000000202297824 */ /* 0x000fe200078e023f */
[----:B-1----:R-:W-:-:S03]  /*21b0*/  LEA.HI.X.SX32 R5, R43, R0, 0x1, P3 ;  /* 0x000000002b057211 */ /* 0x002fc600018f0eff */
[----:B------:R0:W-:Y:S01]  /*21c0*/  STL [R1+0xc8], R8 ;  /* 0x0000c80801007387 */ /* 0x0001e20000100800 */
[----:B------:R-:W-:Y:S01]  /*21d0*/  IMAD R65, R2, 0x2, R41 ;  /* 0x0000000202417824 */ /* 0x000fe200078e0229 */
[----:B--2---:R-:W-:Y:S02]  /*21e0*/  LEA.HI.X.SX32 R4, R45, R0, 0x1, P4 ;  /* 0x000000002d047211 */ /* 0x004fe400020f0eff */
[----:B------:R1:W-:Y:S04]  /*21f0*/  STL [R1+0xd0], R5 ;  /* 0x0000d00501007387 */ /* 0x0003e80000100800 */
[----:B------:R2:W-:Y:S01]  /*2200*/  STL [R1+0xd8], R4 ;  /* 0x0000d80401007387 */ /* 0x0005e20000100800 */
[-C--:B0-----:R-:W-:Y:S02]  /*2210*/  IADD3 R8, P2, R47, R6.reuse, RZ ;  /* 0x000000062f087210 */ /* 0x081fe40007f5e0ff */
[----:B-1----:R-:W-:-:S03]  /*2220*/  IADD3 R5, P3, R49, R6, RZ ;  /* 0x0000000631057210 */ /* 0x002fc60007f7e0ff */
        /* <DEDUP_REMOVED lines=8> */
[C---:B------:R-:W-:Y:S01]  /*22b0*/  IMAD R49, R2.reuse, 0x2, R47 ;  /* 0x0000000202317824 */ /* 0x040fe200078e022f */
[----:B--2---:R-:W-:Y:S02]  /*22c0*/  LEA.HI.X.SX32 R4, R51, R0, 0x1, P4 ;  /* 0x0000000033047211 */ /* 0x004fe400020f0eff */
[----:B------:R1:W-:Y:S01]  /*22d0*/  STL [R1+0xe8], R5 ;  /* 0x0000e80501007387 */ /* 0x0003e20000100800 */
[----:B------:R-:W-:-:S03]  /*22e0*/  IMAD R51, R2, 0x2, R49 ;  /* 0x0000000202337824 */ /* 0x000fc600078e0231 */
        /* <DEDUP_REMOVED lines=11> */
[----:B------:R-:W-:Y:S02]  /*23a0*/  CS2R R54, SRZ ;  /* 0x0000000000367805 */ /* 0x000fe4000001ff00 */
[----:B--2---:R-:W-:Y:S01]  /*23b0*/  LEA.HI.X.SX32 R4, R57, R0, 0x1, P4 ;  /* 0x0000000039047211 */ /* 0x004fe200020f0eff */
[----:B------:R1:W-:Y:S01]  /*23c0*/  STL [R1+0x100], R5 ;  /* 0x0001000501007387 */ /* 0x0003e20000100800 */
[----:B------:R-:W-:-:S03]  /*23d0*/  CS2R R56, SRZ ;  /* 0x0000000000387805 */ /* 0x000fc6000001ff00 */
[----:B------:R2:W-:Y:S01]  /*23e0*/  STL [R1+0x108], R4 ;  /* 0x0001080401007387 */ /* 0x0005e20000100800 */
[-C--:B0-----:R-:W-:Y:S02]  /*23f0*/  IADD3 R8, P2, R7, R6.reuse, RZ ;  /* 0x0000000607087210 */ /* 0x081fe40007f5e0ff */
[----:B-1----:R-:W-:-:S03]  /*2400*/  IADD3 R5, P3, R59, R6, RZ ;  /* 0x000000063b057210 */ /* 0x002fc60007f7e0ff */
[----:B------:R-:W-:Y:S01]  /*2410*/  STL [R1+0x114], R8 ;  /* 0x0001140801007387 */ /* 0x000fe20000100800 */
[----:B--2---:R-:W-:-:S03]  /*2420*/  IADD3 R4, P4, R3, R6, RZ ;  /* 0x0000000603047210 */ /* 0x004fc60007f9e0ff */
[----:B------:R0:W-:Y:S01]  /*2430*/  STL [R1+0x11c], R5 ;  /* 0x00011c0501007387 */ /* 0x0001e20000100800 */
[----:B------:R-:W-:-:S03]  /*2440*/  LEA.HI.X.SX32 R3, R3, R0, 0x1, P4 ;  /* 0x0000000003037211 */ /* 0x000fc600020f0eff */
[----:B------:R1:W-:Y:S01]  /*2450*/  STL [R1+0x124], R4 ;  /* 0x0001240401007387 */ /* 0x0003e20000100800 */
[-C--:B0-----:R-:W-:Y:S01]  /*2460*/  LEA.HI.X.SX32 R5, R7, R0.reuse, 0x1, P2 ;  /* 0x0000000007057211 */ /* 0x081fe200010f0eff */
[----:B------:R-:W-:Y:S01]  /*2470*/  IMAD R7, R2, 0x2, R53 ;  /* 0x0000000202077824 */ /* 0x000fe200078e0235 */
[----:B-1----:R-:W-:-:S03]  /*2480*/  LEA.HI.X.SX32 R4, R59, R0, 0x1, P3 ;  /* 0x000000003b047211 */ /* 0x002fc600018f0eff */
[----:B------:R0:W-:Y:S01]  /*2490*/  STL [R1+0x110], R5 ;  /* 0x0001100501007387 */ /* 0x0001e20000100800 */
[----:B------:R-:W-:-:S03]  /*24a0*/  CS2R R58, SRZ ;  /* 0x00000000003a7805 */ /* 0x000fc6000001ff00 */
[----:B------:R1:W-:Y:S04]  /*24b0*/  STL [R1+0x118], R4 ;  /* 0x0001180401007387 */ /* 0x0003e80000100800 */
[----:B------:R2:W-:Y:S01]  /*24c0*/  STL [R1+0x120], R3 ;  /* 0x0001200301007387 */ /* 0x0005e20000100800 */
[-C--:B0-----:R-:W-:Y:S02]  /*24d0*/  IADD3 R5, P2, R61, R6.reuse, RZ ;  /* 0x000000063d057210 */ /* 0x081fe40007f5e0ff */
[----:B-1----:R-:W-:-:S03]  /*24e0*/  IADD3 R4, P3, R39, R6, RZ ;  /* 0x0000000627047210 */ /* 0x002fc60007f7e0ff */
[----:B------:R0:W-:Y:S01]  /*24f0*/  STL [R1+0x12c], R5 ;  /* 0x00012c0501007387 */ /* 0x0001e20000100800 */
[----:B------:R-:W-:Y:S02]  /*2500*/  LEA.HI.X.SX32 R8, R61, R0, 0x1, P2 ;  /* 0x000000003d087211 */ /* 0x000fe400010f0eff */
[----:B--2---:R-:W-:Y:S01]  /*2510*/  IADD3 R3, P4, R63, R6, RZ ;  /* 0x000000063f037210 */ /* 0x004fe20007f9e0ff */
[----:B------:R1:W-:Y:S04]  /*2520*/  STL [R1+0x134], R4 ;  /* 0x0001340401007387 */ /* 0x0003e80000100800 */
[----:B------:R2:W-:Y:S01]  /*2530*/  STL [R1+0x13c], R3 ;  /* 0x00013c0301007387 */ /* 0x0005e20000100800 */
[----:B0-----:R-:W-:-:S03]  /*2540*/  IMAD R5, R2, 0x2, R7 ;  /* 0x0000000202057824 */ /* 0x001fc600078e0207 */
[----:B------:R0:W-:Y:S01]  /*2550*/  STL [R1+0x128], R8 ;  /* 0x0001280801007387 */ /* 0x0001e20000100800 */
[-C--:B-1----:R-:W-:Y:S01]  /*2560*/  LEA.HI.X.SX32 R4, R39, R0.reuse, 0x1, P3 ;  /* 0x0000000027047211 */ /* 0x082fe200018f0eff */
[----:B------:R-:W-:Y:S01]  /*2570*/  IMAD R45, R2, 0x2, R5 ;  /* 0x00000002022d7824 */ /* 0x000fe200078e0205 */
[----:B--2---:R-:W-:-:S03]  /*2580*/  LEA.HI.X.SX32 R3, R63, R0, 0x1, P4 ;  /* 0x000000003f037211 */ /* 0x004fc600020f0eff */
[----:B------:R1:W-:Y:S01]  /*2590*/  STL [R1+0x130], R4 ;  /* 0x0001300401007387 */ /* 0x0003e20000100800 */
[----:B------:R-:W-:Y:S01]  /*25a0*/  IMAD R43, R2, 0x2, R45 ;  /* 0x00000002022b7824 */ /* 0x000fe200078e022d */
[-C--:B0-----:R-:W-:Y:S02]  /*25b0*/  IADD3 R8, P2, R41, R6.reuse, RZ ;  /* 0x0000000629087210 */ /* 0x081fe40007f5e0ff */
[----:B------:R0:W-:Y:S04]  /*25c0*/  STL [R1+0x138], R3 ;  /* 0x0001380301007387 */ /* 0x0001e80000100800 */
[----:B------:R2:W-:Y:S01]  /*25d0*/  STL [R1+0x144], R8 ;  /* 0x0001440801007387 */ /* 0x0005e20000100800 */
[-C--:B-1----:R-:W-:Y:S02]  /*25e0*/  IADD3 R4, P3, R65, R6.reuse, RZ ;  /* 0x0000000641047210 */ /* 0x082fe40007f7e0ff */
[----:B0-----:R-:W-:-:S03]  /*25f0*/  IADD3 R3, P4, R47, R6, RZ ;  /* 0x000000062f037210 */ /* 0x001fc60007f9e0ff */
[----:B------:R0:W-:Y:S01]  /*2600*/  STL [R1+0x14c], R4 ;  /* 0x00014c0401007387 */ /* 0x0001e20000100800 */
[----:B--2---:R-:W-:-:S03]  /*2610*/  LEA.HI.X.SX32 R8, R41, R0, 0x1, P2 ;  /* 0x0000000029087211 */ /* 0x004fc600010f0eff */
[----:B------:R1:W-:Y:S01]  /*2620*/  STL [R1+0x154], R3 ;  /* 0x0001540301007387 */ /* 0x0003e20000100800 */
[----:B------:R-:W-:-:S03]  /*2630*/  IMAD R41, R2, 0x2, R43 ;  /* 0x0000000202297824 */ /* 0x000fc600078e022b */
[----:B------:R2:W-:Y:S01]  /*2640*/  STL [R1+0x140], R8 ;  /* 0x0001400801007387 */ /* 0x0005e20000100800 */
[-C--:B0-----:R-:W-:Y:S02]  /*2650*/  LEA.HI.X.SX32 R4, R47, R0.reuse, 0x1, P4 ;  /* 0x000000002f047211 */ /* 0x081fe400020f0eff */
[----:B------:R-:W-:Y:S02]  /*2660*/  CS2R R46, SRZ ;  /* 0x00000000002e7805 */ /* 0x000fe4000001ff00 */
[----:B-1----:R-:W-:Y:S02]  /*2670*/  LEA.HI.X.SX32 R3, R65, R0, 0x1, P3 ;  /* 0x0000000041037211 */ /* 0x002fe400018f0eff */
[----:B--2---:R-:W-:-:S03]  /*2680*/  IADD3 R8, P3, R51, R6, RZ ;  /* 0x0000000633087210 */ /* 0x004fc60007f7e0ff */
[----:B------:R0:W-:Y:S04]  /*2690*/  STL [R1+0x148], R3 ;  /* 0x0001480301007387 */ /* 0x0001e80000100800 */
[----:B------:R1:W-:Y:S01]  /*26a0*/  STL [R1+0x150], R4 ;  /* 0x0001500401007387 */ /* 0x0003e20000100800 */
[-C--:B0-----:R-:W-:Y:S02]  /*26b0*/  IADD3 R3, P2, R49, R6.reuse, RZ ;  /* 0x0000000631037210 */ /* 0x081fe40007f5e0ff */
[----:B-1----:R-:W-:-:S03]  /*26c0*/  IADD3 R4, P4, R53, R6, RZ ;  /* 0x0000000635047210 */ /* 0x002fc60007f9e0ff */
[----:B------:R0:W-:Y:S01]  /*26d0*/  STL [R1+0x15c], R3 ;  /* 0x00015c0301007387 */ /* 0x0001e20000100800 */
[----:B------:R-:W-:Y:S02]  /*26e0*/  LEA.HI.X.SX32 R39, R49, R0, 0x1, P2 ;  /* 0x0000000031277211 */ /* 0x000fe400010f0eff */
[----:B------:R-:W-:Y:S01]  /*26f0*/  CS2R R48, SRZ ;  /* 0x0000000000307805 */ /* 0x000fe2000001ff00 */
[----:B------:R1:W-:Y:S04]  /*2700*/  STL [R1+0x164], R8 ;  /* 0x0001640801007387 */ /* 0x0003e80000100800 */
[----:B------:R2:W-:Y:S01]  /*2710*/  STL [R1+0x16c], R4 ;  /* 0x00016c0401007387 */ /* 0x0005e20000100800 */
[----:B0-----:R-:W-:-:S03]  /*2720*/  IMAD R3, R2, 0x2, R41 ;  /* 0x0000000202037824 */ /* 0x001fc600078e0229 */
[----:B------:R0:W-:Y:S01]  /*2730*/  STL [R1+0x158], R39 ;  /* 0x0001582701007387 */ /* 0x0001e20000100800 */
[----:B-1----:R-:W-:Y:S02]  /*2740*/  LEA.HI.X.SX32 R8, R51, R0, 0x1, P3 ;  /* 0x0000000033087211 */ /* 0x002fe400018f0eff */
[----:B------:R-:W-:Y:S02]  /*2750*/  CS2R R50, SRZ ;  /* 0x0000000000327805 */ /* 0x000fe4000001ff00 */
[----:B------:R-:W-:Y:S02]  /*2760*/  IADD3 R40, P3, R5, R6, RZ ;  /* 0x0000000605287210 */ /* 0x000fe40007f7e0ff */
[-C--:B--2---:R-:W-:Y:S01]  /*2770*/  LEA.HI.X.SX32 R4, R53, R0.reuse, 0x1, P4 ;  /* 0x0000000035047211 */ /* 0x084fe200020f0eff */
[----:B------:R1:W-:Y:S01]  /*2780*/  STL [R1+0x160], R8 ;  /* 0x0001600801007387 */ /* 0x0003e20000100800 */
[----:B------:R-:W-:Y:S02]  /*2790*/  LEA.HI.X.SX32 R5, R5, R0, 0x1, P3 ;  /* 0x0000000005057211 */ /* 0x000fe400018f0eff */
[----:B------:R-:W-:Y:S01]  /*27a0*/  CS2R R52, SRZ ;  /* 0x0000000000347805 */ /* 0x000fe2000001ff00 */
[----:B0-----:R-:W-:Y:S01]  /*27b0*/  IMAD R39, R2, 0x2, R3 ;  /* 0x0000000202277824 */ /* 0x001fe200078e0203 */
[----:B------:R0:W-:Y:S01]  /*27c0*/  STL [R1+0x168], R4 ;  /* 0x0001680401007387 */ /* 0x0001e20000100800 */
[----:B-1----:R-:W-:-:S02]  /*27d0*/  IADD3 R8, P2, R7, R6, RZ ;  /* 0x0000000607087210 */ /* 0x002fc40007f5e0ff */
[----:B0-----:R-:W-:-:S03]  /*27e0*/  IADD3 R4, P4, R45, R6, RZ ;  /* 0x000000062d047210 */ /* 0x001fc60007f9e0ff */
[----:B------:R0:W-:Y:S01]  /*27f0*/  STL [R1+0x174], R8 ;  /* 0x0001740801007387 */ /* 0x0001e20000100800 */
[----:B------:R-:W-:-:S03]  /*2800*/  LEA.HI.X.SX32 R7, R7, R0, 0x1, P2 ;  /* 0x0000000007077211 */ /* 0x000fc600010f0eff */
[----:B------:R-:W-:Y:S04]  /*2810*/  STL [R1+0x17c], R40 ;  /* 0x00017c2801007387 */ /* 0x000fe80000100800 */
[----:B------:R1:W-:Y:S01]  /*2820*/  STL [R1+0x184], R4 ;  /* 0x0001840401007387 */ /* 0x0003e20000100800 */
[----:B0-----:R-:W-:-:S03]  /*2830*/  IMAD R8, R2, 0x2, R39 ;  /* 0x0000000202087824 */ /* 0x001fc600078e0227 */
[----:B------:R0:W-:Y:S04]  /*2840*/  STL [R1+0x170], R7 ;  /* 0x0001700701007387 */ /* 0x0001e80000100800 */
[----:B------:R2:W-:Y:S01]  /*2850*/  STL [R1+0x178], R5 ;  /* 0x0001780501007387 */ /* 0x0005e20000100800 */
[----:B-1----:R-:W-:Y:S02]  /*2860*/  LEA.HI.X.SX32 R4, R45, R0, 0x1, P4 ;  /* 0x000000002d047211 */ /* 0x002fe400020f0eff */
[----:B------:R-:W-:Y:S02]  /*2870*/  CS2R R44, SRZ ;  /* 0x00000000002c7805 */ /* 0x000fe4000001ff00 */
[-C--:B------:R-:W-:Y:S01]  /*2880*/  IADD3 R40, P4, R3, R6.reuse, RZ ;  /* 0x0000000603287210 */ /* 0x080fe20007f9e0ff */
[----:B0-----:R-:W-:Y:S01]  /*2890*/  IMAD R7, R2, 0x2, R8 ;  /* 0x0000000202077824 */ /* 0x001fe200078e0208 */
[----:B------:R0:W-:Y:S01]  /*28a0*/  STL [R1+0x180], R4 ;  /* 0x0001800401007387 */ /* 0x0001e20000100800 */
[----:B--2---:R-:W-:-:S05]  /*28b0*/  IADD3 R5, P2, R43, R6, RZ ;  /* 0x000000062b057210 */ /* 0x004fca0007f5e0ff */
[----:B------:R1:W-:Y:S01]  /*28c0*/  STL [R1+0x18c], R5 ;  /* 0x00018c0501007387 */ /* 0x0003e20000100800 */
[----:B0-----:R-:W-:-:S04]  /*28d0*/  IADD3 R4, P3, R41, R6, RZ ;  /* 0x0000000629047210 */ /* 0x001fc80007f7e0ff */
[----:B------:R-:W-:Y:S01]  /*28e0*/  LEA.HI.X.SX32 R41, R41, R0, 0x1, P3 ;  /* 0x0000000029297211 */ /* 0x000fe200018f0eff */
[----:B------:R0:W-:Y:S01]  /*28f0*/  STL [R1+0x194], R4 ;  /* 0x0001940401007387 */ /* 0x0001e20000100800 */
[----:B-1----:R-:W-:-:S03]  /*2900*/  IMAD R5, R2, 0x2, R7 ;  /* 0x0000000202057824 */ /* 0x002fc600078e0207 */
[----:B------:R1:W-:Y:S01]  /*2910*/  STL [R1+0x19c], R40 ;  /* 0x00019c2801007387 */ /* 0x0003e20000100800 */
[-C--:B0-----:R-:W-:Y:S02]  /*2920*/  LEA.HI.X.SX32 R4, R43, R0.reuse, 0x1, P2 ;  /* 0x000000002b047211 */ /* 0x081fe400010f0eff */
[----:B-1----:R-:W-:-:S03]  /*2930*/  LEA.HI.X.SX32 R40, R3, R0, 0x1, P4 ;  /* 0x0000000003287211 */ /* 0x002fc600020f0eff */
[----:B------:R0:W-:Y:S01]  /*2940*/  STL [R1+0x188], R4 ;  /* 0x0001880401007387 */ /* 0x0001e20000100800 */
[----:B------:R-:W-:-:S03]  /*2950*/  IADD3 R3, P2, R39, R6, RZ ;  /* 0x0000000627037210 */ /* 0x000fc60007f5e0ff */
[----:B------:R1:W-:Y:S01]  /*2960*/  STL [R1+0x190], R41 ;  /* 0x0001902901007387 */ /* 0x0003e20000100800 */
[----:B------:R-:W-:-:S03]  /*2970*/  LEA.HI.X.SX32 R39, R39, R0, 0x1, P2 ;  /* 0x0000000027277211 */ /* 0x000fc600010f0eff */
[----:B------:R2:W-:Y:S01]  /*2980*/  STL [R1+0x198], R40 ;  /* 0x0001982801007387 */ /* 0x0005e20000100800 */
[----:B0-----:R-:W-:-:S03]  /*2990*/  IMAD R4, R2, 0x2, R5 ;  /* 0x0000000202047824 */ /* 0x001fc600078e0205 */
[----:B------:R0:W-:Y:S01]  /*29a0*/  STL [R1+0x1a4], R3 ;  /* 0x0001a40301007387 */ /* 0x0001e20000100800 */
[-C--:B-1----:R-:W-:Y:S02]  /*29b0*/  IADD3 R41, P3, R8, R6.reuse, RZ ;  /* 0x0000000608297210 */ /* 0x082fe40007f7e0ff */
[----:B--2---:R-:W-:-:S03]  /*29c0*/  IADD3 R40, P4, R7, R6, RZ ;  /* 0x0000000607287210 */ /* 0x004fc60007f9e0ff */
[----:B------:R-:W-:Y:S01]  /*29d0*/  STL [R1+0x1ac], R41 ;  /* 0x0001ac2901007387 */ /* 0x000fe20000100800 */
[-C--:B------:R-:W-:Y:S01]  /*29e0*/  LEA.HI.X.SX32 R8, R8, R0.reuse, 0x1, P3 ;  /* 0x0000000008087211 */ /* 0x080fe200018f0eff */
[C---:B0-----:R-:W-:Y:S01]  /*29f0*/  IMAD R3, R2.reuse, 0x2, R4 ;  /* 0x0000000202037824 */ /* 0x041fe200078e0204 */
[----:B------:R-:W-:Y:S01]  /*2a00*/  LEA.HI.X.SX32 R7, R7, R0, 0x1, P4 ;  /* 0x0000000007077211 */ /* 0x000fe200020f0eff */
[----:B------:R-:W-:Y:S02]  /*2a10*/  STL [R1+0x1b4], R40 ;  /* 0x0001b42801007387 */ /* 0x000fe40000100800 */
[----:B------:R-:W-:Y:S02]  /*2a20*/  IMAD R2, R2, 0x2, R3 ;  /* 0x0000000202027824 */ /* 0x000fe400078e0203 */
[----:B------:R0:W-:Y:S04]  /*2a30*/  STL [R1+0x1a0], R39 ;  /* 0x0001a02701007387 */ /* 0x0001e80000100800 */
[----:B------:R1:W-:Y:S04]  /*2a40*/  STL [R1+0x1a8], R8 ;  /* 0x0001a80801007387 */ /* 0x0003e80000100800 */
[----:B------:R2:W-:Y:S01]  /*2a50*/  STL [R1+0x1b0], R7 ;  /* 0x0001b00701007387 */ /* 0x0005e20000100800 */
[----:B0-----:R-:W-:-:S02]  /*2a60*/  IADD3 R39, P2, R5, R6, RZ ;  /* 0x0000000605277210 */ /* 0x001fc40007f5e0ff */
[----:B-1----:R-:W-:-:S03]  /*2a70*/  IADD3 R8, P3, R4, R6, RZ ;  /* 0x0000000604087210 */ /* 0x002fc60007f7e0ff */
[----:B------:R0:W-:Y:S01]  /*2a80*/  STL [R1+0x1bc], R39 ;  /* 0x0001bc2701007387 */ /* 0x0001e20000100800 */
[----:B------:R-:W-:Y:S02]  /*2a90*/  LEA.HI.X.SX32 R5, R5, R0, 0x1, P2 ;  /* 0x0000000005057211 */ /* 0x000fe400010f0eff */
[CC--:B--2---:R-:W-:Y:S01]  /*2aa0*/  IADD3 R7, P4, R3.reuse, R6.reuse, RZ ;  /* 0x0000000603077210 */ /* 0x0c4fe20007f9e0ff */
[----:B------:R1:W-:Y:S01]  /*2ab0*/  STL [R1+0x1c4], R8 ;  /* 0x0001c40801007387 */ /* 0x0003e20000100800 */
[----:B------:R-:W-:Y:S02]  /*2ac0*/  IADD3 R6, P5, R2, R6, RZ ;  /* 0x0000000602067210 */ /* 0x000fe40007fbe0ff */
[-C--:B------:R-:W-:Y:S01]  /*2ad0*/  LEA.HI.X.SX32 R4, R4, R0.reuse, 0x1, P3 ;  /* 0x0000000004047211 */ /* 0x080fe200018f0eff */
[----:B------:R2:W-:Y:S01]  /*2ae0*/  STL [R1+0x1cc], R7 ;  /* 0x0001cc0701007387 */ /* 0x0005e20000100800 */
[-C--:B------:R-:W-:Y:S01]  /*2af0*/  LEA.HI.X.SX32 R3, R3, R0.reuse, 0x1, P4 ;  /* 0x0000000003037211 */ /* 0x080fe200020f0eff */
[----:B0-----:R-:W-:Y:S01]  /*2b00*/  IMAD.MOV.U32 R39, RZ, RZ, 0x3f800000 ;  /* 0x3f800000ff277424 */ /* 0x001fe200078e00ff */
[----:B------:R-:W-:Y:S01]  /*2b10*/  LEA.HI.X.SX32 R0, R2, R0, 0x1, P5 ;  /* 0x0000000002007211 */ /* 0x000fe200028f0eff */
[----:B------:R0:W-:Y:S01]  /*2b20*/  STL [R1+0x1d4], R6 ;  /* 0x0001d40601007387 */ /* 0x0001e20000100800 */
[----:B-1----:R-:W-:-:S03]  /*2b30*/  IMAD.MOV.U32 R8, RZ, RZ, 0x3f800000 ;  /* 0x3f800000ff087424 */ /* 0x002fc600078e00ff */
[----:B------:R1:W-:Y:S01]  /*2b40*/  STL [R1+0x1b8], R5 ;  /* 0x0001b80501007387 */ /* 0x0003e20000100800 */
[----:B--2---:R-:W-:-:S03]  /*2b50*/  IMAD.MOV.U32 R7, RZ, RZ, -0x800000 ;  /* 0xff800000ff077424 */ /* 0x004fc600078e00ff */
[----:B------:R2:W-:Y:S01]  /*2b60*/  STL [R1+0x1c0], R4 ;  /* 0x0001c00401007387 */ /* 0x0005e20000100800 */
[----:B0-----:R-:W-:-:S03]  /*2b70*/  IMAD.MOV.U32 R6, RZ, RZ, 0x3f800000 ;  /* 0x3f800000ff067424 */ /* 0x001fc600078e00ff */
[----:B------:R0:W-:Y:S01]  /*2b80*/  STL [R1+0x1c8], R3 ;  /* 0x0001c80301007387 */ /* 0x0001e20000100800 */
[----:B-1----:R-:W-:-:S03]  /*2b90*/  IMAD.MOV.U32 R5, RZ, RZ, -0x800000 ;  /* 0xff800000ff057424 */ /* 0x002fc600078e00ff */
[----:B------:R1:W-:Y:S01]  /*2ba0*/  STL [R1+0x1d0], R0 ;  /* 0x0001d00001007387 */ /* 0x0003e20000100800 */
[----:B--2---:R-:W-:Y:S02]  /*2bb0*/  IMAD.MOV.U32 R4, RZ, RZ, 0x3f800000 ;  /* 0x3f800000ff047424 */ /* 0x004fe400078e00ff */
[----:B0-----:R-:W-:Y:S02]  /*2bc0*/  IMAD.MOV.U32 R3, RZ, RZ, -0x800000 ;  /* 0xff800000ff037424 */ /* 0x001fe400078e00ff */
[----:B-1----:R-:W-:-:S07]  /*2bd0*/  IMAD.MOV.U32 R0, RZ, RZ, -0x800000 ;  /* 0xff800000ff007424 */ /* 0x002fce00078e00ff */
.L_x_1:
[----:B------:R-:W2:Y:S01]  /*2be0*/  LDL R2, [R1+0x1e8] ;  /* 0x0001e80001027983 */ /* 0x000ea20000100800 */
[----:B------:R-:W-:-:S03]  /*2bf0*/  USHF.R.S32.HI UR8, URZ, 0x1f, UR4 ;  /* 0x0000001f3f087899 */ /* 0x000fc60008011404 */
[----:B------:R-:W3:Y:S04]  /*2c00*/  LDL R66, [R1+0x1dc] ;  /* 0x0001dc0001427983 */ /* 0x000ee80000100800 */
[----:B------:R-:W4:Y:S04]  /*2c10*/  LDL R121, [R1+0x1d8] ;  /* 0x0001d80001797983 */ /* 0x000f280000100800 */
[----:B------:R-:W5:Y:S01]  /*2c20*/  LDL R124, [R1+0x1e4] ;  /* 0x0001e400017c7983 */ /* 0x000f620000100800 */
[----:B------:R-:W-:Y:S01]  /*2c30*/  IADD3 R42, P3, R10, UR4, RZ ;  /* 0x000000040a2a7c10 */ /* 0x000fe2000ff7e0ff */
[----:B------:R-:W0:Y:S03]  /*2c40*/  S2R R216, SR_TID.X ;  /* 0x0000000000d87919 */ /* 0x000e260000002100 */
[----:B------:R-:W-:Y:S01]  /*2c50*/  IADD3.X R43, R13, UR8, RZ, P3, !PT ;  /* 0x000000080d2b7c10 */ /* 0x000fe20009ffe4ff */
[----:B------:R-:W1:Y:S01]  /*2c60*/  S2UR UR9, SR_CgaCtaId ;  /* 0x00000000000979c3 */ /* 0x000e620000008800 */
[----:B------:R-:W5:Y:S04]  /*2c70*/  LDL R214, [R1+0x4] ;  /* 0x0000040001d67983 */ /* 0x000f680000100800 */
[----:B------:R-:W5:Y:S04]  /*2c80*/  LDG.E.U8 R42, desc[UR10][R42.64] ;  /* 0x0000000a2a2a7981 */ /* 0x000f68000c1e1100 */
[----:B------:R-:W5:Y:S04]  /*2c90*/  LDL R220, [R1+0x104] ;  /* 0x0001040001dc7983 */ /* 0x000f680000100800 */
        /* <DEDUP_REMOVED lines=14> */
[----:B------:R-:W5:Y:S01]  /*2d80*/  LDL R248, [R1+0x1b0] ;  /* 0x0001b00001f87983 */ /* 0x000f620000100800 */
[----:B--2---:R-:W-:-:S03]  /*2d90*/  IADD3 R40, P2, R2, UR4, RZ ;  /* 0x0000000402287c10 */ /* 0x004fc6000ff5e0ff */
[----:B------:R-:W2:Y:S01]  /*2da0*/  LDL R2, [R1+0x1e0] ;  /* 0x0001e00001027983 */ /* 0x000ea20000100800 */
[----:B------:R-:W-:Y:S02]  /*2db0*/  IADD3.X R41, R9, UR8, RZ, P2, !PT ;  /* 0x0000000809297c10 */ /* 0x000fe400097fe4ff */
[----:B------:R-:W-:-:S03]  /*2dc0*/  IADD3 R62, P2, R11, UR4, RZ ;  /* 0x000000040b3e7c10 */ /* 0x000fc6000ff5e0ff */
[----:B------:R1:W2:Y:S01]  /*2dd0*/  LDG.E.U8 R61, desc[UR10][R40.64] ;  /* 0x0000000a283d7981 */ /* 0x0002a2000c1e1100 */
[----:B------:R-:W-:Y:S02]  /*2de0*/  IADD3.X R63, R14, UR8, RZ, P2, !PT ;  /* 0x000000080e3f7c10 */ /* 0x000fe400097fe4ff */
[----:B------:R-:W-:-:S03]  /*2df0*/  IADD3 R68, P2, R16, UR4, RZ ;  /* 0x0000000410447c10 */ /* 0x000fc6000ff5e0ff */
[----:B------:R0:W2:Y:S01]  /*2e00*/  LDG.E.U8 R43, desc[UR10][R62.64] ;  /* 0x0000000a3e2b7981 */ /* 0x0000a2000c1e1100 */
[----:B-1----:R-:W-:Y:S02]  /*2e10*/  IADD3 R40, P3, R12, UR4, RZ ;  /* 0x000000040c287c10 */ /* 0x002fe4000ff7e0ff */
[----:B------:R-:W-:Y:S02]  /*2e20*/  IADD3.X R69, R19, UR8, RZ, P2, !PT ;  /* 0x0000000813457c10 */ /* 0x000fe400097fe4ff */
[----:B------:R-:W-:Y:S02]  /*2e30*/  IADD3.X R41, R15, UR8, RZ, P3, !PT ;  /* 0x000000080f297c10 */ /* 0x000fe40009ffe4ff */
[----:B------:R-:W-:Y:S01]  /*2e40*/  IADD3 R64, P3, R17, UR4, RZ ;  /* 0x0000000411407c10 */ /* 0x000fe2000ff7e0ff */
[----:B------:R-:W2:Y:S01]  /*2e50*/  LDG.E.U8 R68, desc[UR10][R68.64] ;  /* 0x0000000a44447981 */ /* 0x000ea2000c1e1100 */
[----:B0-----:R-:W-:Y:S02]  /*2e60*/  IADD3 R62, P2, R18, UR4, RZ ;  /* 0x00000004123e7c10 */ /* 0x001fe4000ff5e0ff */
[----:B------:R-:W-:Y:S01]  /*2e70*/  IADD3.X R65, R20, UR8, RZ, P3, !PT ;  /* 0x0000000814417c10 */ /* 0x000fe20009ffe4ff */
[----:B------:R0:W2:Y:S01]  /*2e80*/  LDG.E.U8 R60, desc[UR10][R40.64] ;  /* 0x0000000a283c7981 */ /* 0x0000a2000c1e1100 */
[----:B------:R-:W-:-:S03]  /*2e90*/  IADD3.X R63, R21, UR8, RZ, P2, !PT ;  /* 0x00000008153f7c10 */ /* 0x000fc600097fe4ff */
[----:B------:R1:W2:Y:S01]  /*2ea0*/  LDG.E.U8 R69, desc[UR10][R64.64] ;  /* 0x0000000a40457981 */ /* 0x0002a2000c1e1100 */
[----:B0-----:R-:W-:-:S03]  /*2eb0*/  IADD3 R40, P3, R22, UR4, RZ ;  /* 0x0000000416287c10 */ /* 0x001fc6000ff7e0ff */
[----:B------:R0:W2:Y:S01]  /*2ec0*/  LDG.E.U8 R70, desc[UR10][R62.64] ;  /* 0x0000000a3e467981 */ /* 0x0000a2000c1e1100 */
[----:B------:R-:W-:Y:S02]  /*2ed0*/  IADD3.X R41, R25, UR8, RZ, P3, !PT ;  /* 0x0000000819297c10 */ /* 0x000fe40009ffe4ff */
[----:B-1----:R-:W-:-:S03]  /*2ee0*/  IADD3 R64, P2, R23, UR4, RZ ;  /* 0x0000000417407c10 */ /* 0x002fc6000ff5e0ff */
[----:B------:R1:W2:Y:S01]  /*2ef0*/  LDG.E.U8 R71, desc[UR10][R40.64] ;  /* 0x0000000a28477981 */ /* 0x0002a2000c1e1100 */
[----:B0-----:R-:W-:Y:S02]  /*2f00*/  IADD3 R62, P3, R24, UR4, RZ ;  /* 0x00000004183e7c10 */ /* 0x001fe4000ff7e0ff */
[----:B------:R-:W-:Y:S02]  /*2f10*/  IADD3.X R65, R26, UR8, RZ, P2, !PT ;  /* 0x000000081a417c10 */ /* 0x000fe400097fe4ff */
[----:B------:R-:W-:-:S03]  /*2f20*/  IADD3.X R63, R27, UR8, RZ, P3, !PT ;  /* 0x000000081b3f7c10 */ /* 0x000fc60009ffe4ff */
[----:B------:R0:W2:Y:S01]  /*2f30*/  LDG.E.U8 R72, desc[UR10][R64.64] ;  /* 0x0000000a40487981 */ /* 0x0000a2000c1e1100 */
[----:B-1----:R-:W-:-:S03]  /*2f40*/  IADD3 R40, P2, R28, UR4, RZ ;  /* 0x000000041c287c10 */ /* 0x002fc6000ff5e0ff */
[----:B------:R1:W2:Y:S01]  /*2f50*/  LDG.E.U8 R73, desc[UR10][R62.64] ;  /* 0x0000000a3e497981 */ /* 0x0002a2000c1e1100 */
[----:B------:R-:W-:Y:S02]  /*2f60*/  IADD3.X R41, R31, UR8, RZ, P2, !PT ;  /* 0x000000081f297c10 */ /* 0x000fe400097fe4ff */
[----:B0-----:R-:W-:-:S03]  /*2f70*/  IADD3 R64, P3, R29, UR4, RZ ;  /* 0x000000041d407c10 */ /* 0x001fc6000ff7e0ff */
[----:B------:R0:W2:Y:S01]  /*2f80*/  LDG.E.U8 R74, desc[UR10][R40.64] ;  /* 0x0000000a284a7981 */ /* 0x0000a2000c1e1100 */
[----:B-1----:R-:W-:Y:S02]  /*2f90*/  IADD3 R62, P2, R30, UR4, RZ ;  /* 0x000000041e3e7c10 */ /* 0x002fe4000ff5e0ff */
[----:B------:R-:W-:Y:S02]  /*2fa0*/  IADD3.X R65, R32, UR8, RZ, P3, !PT ;  /* 0x0000000820417c10 */ /* 0x000fe40009ffe4ff */
[----:B------:R-:W-:Y:S02]  /*2fb0*/  IADD3.X R63, R33, UR8, RZ, P2, !PT ;  /* 0x00000008213f7c10 */ /* 0x000fe400097fe4ff */
[----:B0-----:R-:W-:Y:S01]  /*2fc0*/  IADD3 R40, P3, R34, UR4, RZ ;  /* 0x0000000422287c10 */ /* 0x001fe2000ff7e0ff */
[----:B------:R0:W2:Y:S03]  /*2fd0*/  LDG.E.U8 R75, desc[UR10][R64.64] ;  /* 0x0000000a404b7981 */ /* 0x0000a6000c1e1100 */
[----:B------:R-:W-:Y:S01]  /*2fe0*/  IADD3.X R41, R36, UR8, RZ, P3, !PT ;  /* 0x0000000824297c10 */ /* 0x000fe20009ffe4ff */
[----:B------:R1:W2:Y:S04]  /*2ff0*/  LDG.E.U8 R76, desc[UR10][R62.64] ;  /* 0x0000000a3e4c7981 */ /* 0x0002a8000c1e1100 */
[----:B------:R3:W2:Y:S01]  /*3000*/  LDG.E.U8 R77, desc[UR10][R40.64] ;  /* 0x0000000a284d7981 */ /* 0x0006a2000c1e1100 */
[----:B0-----:R-:W-:-:S02]  /*3010*/  IADD3 R64, P2, R35, UR4, RZ ;  /* 0x0000000423407c10 */ /* 0x001fc4000ff5e0ff */
[----:B-1----:R-:W-:Y:S02]  /*3020*/  IADD3 R62, P3, R130, UR4, RZ ;  /* 0x00000004823e7c10 */ /* 0x002fe4000ff7e0ff */
[----:B------:R-:W-:Y:S02]  /*3030*/  IADD3.X R65, R37, UR8, RZ, P2, !PT ;  /* 0x0000000825417c10 */ /* 0x000fe400097fe4ff */
[----:B---3--:R-:W-:Y:S02]  /*3040*/  IADD3 R40, P2, R133, UR4, RZ ;  /* 0x0000000485287c10 */ /* 0x008fe4000ff5e0ff */
[----:B------:R-:W-:Y:S01]  /*3050*/  IADD3.X R63, R38, UR8, RZ, P3, !PT ;  /* 0x00000008263f7c10 */ /* 0x000fe20009ffe4ff */
[----:B------:R0:W3:Y:S01]  /*3060*/  LDG.E.U8 R78, desc[UR10][R64.64] ;  /* 0x0000000a404e7981 */ /* 0x0000e2000c1e1100 */
[----:B------:R-:W-:-:S03]  /*3070*/  IADD3.X R41, R131, UR8, RZ, P2, !PT ;  /* 0x0000000883297c10 */ /* 0x000fc600097fe4ff */
[----:B------:R1:W3:Y:S04]  /*3080*/  LDG.E.U8 R79, desc[UR10][R62.64] ;  /* 0x0000000a3e4f7981 */ /* 0x0002e8000c1e1100 */
[----:B------:R4:W3:Y:S01]  /*3090*/  LDG.E.U8 R80, desc[UR10][R40.64] ;  /* 0x0000000a28507981 */ /* 0x0008e2000c1e1100 */
[----:B0-----:R-:W-:Y:S02]  /*30a0*/  IADD3 R64, P3, R135, UR4, RZ ;  /* 0x0000000487407c10 */ /* 0x001fe4000ff7e0ff */
[----:B-1----:R-:W-:Y:S02]  /*30b0*/  IADD3 R62, P2, R137, UR4, RZ ;  /* 0x00000004893e7c10 */ /* 0x002fe4000ff5e0ff */
[----:B------:R-:W-:Y:S02]  /*30c0*/  IADD3.X R65, R134, UR8, RZ, P3, !PT ;  /* 0x0000000886417c10 */ /* 0x000fe40009ffe4ff */
[----:B----4-:R-:W-:-:S02]  /*30d0*/  IADD3 R40, P3, R139, UR4, RZ ;  /* 0x000000048b287c10 */ /* 0x010fc4000ff7e0ff */
[----:B------:R-:W-:Y:S01]  /*30e0*/  IADD3.X R63, R136, UR8, RZ, P2, !PT ;  /* 0x00000008883f7c10 */ /* 0x000fe200097fe4ff */
[----:B------:R0:W4:Y:S01]  /*30f0*/  LDG.E.U8 R81, desc[UR10][R64.64] ;  /* 0x0000000a40517981 */ /* 0x000122000c1e1100 */
[----:B------:R-:W-:-:S03]  /*3100*/  IADD3.X R41, R138, UR8, RZ, P3, !PT ;  /* 0x000000088a297c10 */ /* 0x000fc60009ffe4ff */
[----:B------:R1:W4:Y:S04]  /*3110*/  LDG.E.U8 R82, desc[UR10][R62.64] ;  /* 0x0000000a3e527981 */ /* 0x000328000c1e1100 */
[----:B------:R5:W4:Y:S01]  /*3120*/  LDG.E.U8 R83, desc[UR10][R40.64] ;  /* 0x0000000a28537981 */ /* 0x000b22000c1e1100 */
[----:B0-----:R-:W-:Y:S02]  /*3130*/  IADD3 R64, P2, R141, UR4, RZ ;  /* 0x000000048d407c10 */ /* 0x001fe4000ff5e0ff */
[----:B-1----:R-:W-:Y:S02]  /*3140*/  IADD3 R62, P3, R143, UR4, RZ ;  /* 0x000000048f3e7c10 */ /* 0x002fe4000ff7e0ff */
[----:B------:R-:W-:Y:S02]  /*3150*/  IADD3.X R65, R140, UR8, RZ, P2, !PT ;  /* 0x000000088c417c10 */ /* 0x000fe400097fe4ff */
[----:B-----5:R-:W-:-:S02]  /*3160*/  IADD3 R40, P2, R145, UR4, RZ ;  /* 0x0000000491287c10 */ /* 0x020fc4000ff5e0ff */
[----:B------:R-:W-:Y:S01]  /*3170*/  IADD3.X R63, R142, UR8, RZ, P3, !PT ;  /* 0x000000088e3f7c10 */ /* 0x000fe20009ffe4ff */
[----:B------:R0:W5:Y:S01]  /*3180*/  LDG.E.U8 R84, desc[UR10][R64.64] ;  /* 0x0000000a40547981 */ /* 0x000162000c1e1100 */
[----:B------:R-:W-:-:S03]  /*3190*/  IADD3.X R41, R144, UR8, RZ, P2, !PT ;  /* 0x0000000890297c10 */ /* 0x000fc600097fe4ff */
[----:B------:R1:W4:Y:S04]  /*31a0*/  LDG.E.U8 R85, desc[UR10][R62.64] ;  /* 0x0000000a3e557981 */ /* 0x000328000c1e1100 */
[----:B------:R1:W4:Y:S01]  /*31b0*/  LDG.E.U8 R86, desc[UR10][R40.64] ;  /* 0x0000000a28567981 */ /* 0x000322000c1e1100 */
[----:B0-----:R-:W-:Y:S02]  /*31c0*/  IADD3 R64, P3, R147, UR4, RZ ;  /* 0x0000000493407c10 */ /* 0x001fe4000ff7e0ff */
[----:B-1----:R-:W-:Y:S02]  /*31d0*/  IADD3 R62, P2, R149, UR4, RZ ;  /* 0x00000004953e7c10 */ /* 0x002fe4000ff5e0ff */
[----:B------:R-:W-:Y:S02]  /*31e0*/  IADD3.X R65, R146, UR8, RZ, P3, !PT ;  /* 0x0000000892417c10 */ /* 0x000fe40009ffe4ff */
[----:B------:R-:W-:-:S02]  /*31f0*/  IADD3 R40, P3, R151, UR4, RZ ;  /* 0x0000000497287c10 */ /* 0x000fc4000ff7e0ff */
        /* <DEDUP_REMOVED lines=98> */
[----:B--2---:R-:W-:-:S02]  /*3820*/  IADD3 R40, P3, R66, UR4, RZ ;  /* 0x0000000442287c10 */ /* 0x004fc4000ff7e0ff */
[----:B------:R-:W-:Y:S01]  /*3830*/  IADD3.X R63, R219, UR8, RZ, P2, !PT ;  /* 0x00000008db3f7c10 */ /* 0x000fe200097fe4ff */
[----:B------:R0:W2:Y:S01]  /*3840*/  LDG.E.U8 R120, desc[UR10][R64.64] ;  /* 0x0000000a40787981 */ /* 0x0000a2000c1e1100 */
[----:B------:R-:W-:Y:S02]  /*3850*/  IADD3 R66, P2, R195, UR4, RZ ;  /* 0x00000004c3427c10 */ /* 0x000fe4000ff5e0ff */
[----:B------:R-:W-:Y:S02]  /*3860*/  IADD3.X R41, R121, UR8, RZ, P3, !PT ;  /* 0x0000000879297c10 */ /* 0x000fe40009ffe4ff */
[----:B------:R-:W-:Y:S01]  /*3870*/  IADD3.X R67, R194, UR8, RZ, P2, !PT ;  /* 0x00000008c2437c10 */ /* 0x000fe200097fe4ff */
[----:B------:R1:W2:Y:S01]  /*3880*/  LDG.E.U8 R121, desc[UR10][R62.64] ;  /* 0x0000000a3e797981 */ /* 0x0002a2000c1e1100 */
[----:B0-----:R-:W-:-:S03]  /*3890*/  IADD3 R64, P3, R203, UR4, RZ ;  /* 0x00000004cb407c10 */ /* 0x001fc6000ff7e0ff */
[----:B------:R0:W2:Y:S01]  /*38a0*/  LDG.E.U8 R122, desc[UR10][R40.64] ;  /* 0x0000000a287a7981 */ /* 0x0000a2000c1e1100 */
[----:B------:R-:W-:-:S03]  /*38b0*/  IADD3.X R65, R202, UR8, RZ, P3, !PT ;  /* 0x00000008ca417c10 */ /* 0x000fc60009ffe4ff */
[----:B------:R3:W2:Y:S01]  /*38c0*/  LDG.E.U8 R123, desc[UR10][R66.64] ;  /* 0x0000000a427b7981 */ /* 0x0006a2000c1e1100 */
[----:B-1----:R-:W-:-:S03]  /*38d0*/  IADD3 R62, P2, R211, UR4, RZ ;  /* 0x00000004d33e7c10 */ /* 0x002fc6000ff5e0ff */
[----:B------:R1:W2:Y:S01]  /*38e0*/  LDG.E.U8 R64, desc[UR10][R64.64] ;  /* 0x0000000a40407981 */ /* 0x0002a2000c1e1100 */
[----:B0-----:R-:W-:Y:S02]  /*38f0*/  IADD3 R40, P4, R227, UR4, RZ ;  /* 0x00000004e3287c10 */ /* 0x001fe4000ff9e0ff */
[----:B---3--:R-:W-:Y:S02]  /*3900*/  IADD3 R66, P3, R124, UR4, RZ ;  /* 0x000000047c427c10 */ /* 0x008fe4000ff7e0ff */
[----:B------:R-:W-:Y:S02]  /*3910*/  IADD3.X R63, R210, UR8, RZ, P2, !PT ;  /* 0x00000008d23f7c10 */ /* 0x000fe400097fe4ff */
[----:B------:R-:W-:Y:S02]  /*3920*/  IADD3.X R41, R223, UR8, RZ, P4, !PT ;  /* 0x00000008df297c10 */ /* 0x000fe4000a7fe4ff */
[----:B------:R-:W-:Y:S01]  /*3930*/  IADD3.X R67, R2, UR8, RZ, P3, !PT ;  /* 0x0000000802437c10 */ /* 0x000fe20009ffe4ff */
[----:B------:R-:W3:Y:S04]  /*3940*/  LDG.E.U8 R62, desc[UR10][R62.64] ;  /* 0x0000000a3e3e7981 */ /* 0x000ee8000c1e1100 */
[----:B------:R-:W3:Y:S04]  /*3950*/  LDG.E.U8 R66, desc[UR10][R66.64] ;  /* 0x0000000a42427981 */ /* 0x000ee8000c1e1100 */
[----:B------:R0:W3:Y:S01]  /*3960*/  LDG.E.U8 R63, desc[UR10][R40.64] ;  /* 0x0000000a283f7981 */ /* 0x0000e2000c1e1100 */
[----:B-1----:R-:W-:-:S05]  /*3970*/  LOP3.LUT R65, R216, 0x7, RZ, 0xc0, !PT ;  /* 0x00000007d8417812 */ /* 0x002fca00078ec0ff */
[----:B------:R-:W-:Y:S02]  /*3980*/  IMAD.SHL.U32 R2, R65, 0x10, RZ ;  /* 0x0000001041027824 */ /* 0x000fe400078e00ff */
[C---:B0-----:R-:W-:Y:S02]  /*3990*/  IMAD.SHL.U32 R41, R216.reuse, 0x2, RZ ;  /* 0x00000002d8297824 */ /* 0x041fe400078e00ff */
[----:B------:R-:W-:-:S03]  /*39a0*/  IMAD.SHL.U32 R129, R216, 0x80, RZ ;  /* 0x00000080d8817824 */ /* 0x000fc600078e00ff */
[----:B------:R-:W-:Y:S02]  /*39b0*/  LOP3.LUT R2, R2, 0x30, R41, 0x78, !PT ;  /* 0x0000003002027812 */ /* 0x000fe400078e7829 */
[--C-:B------:R-:W-:Y:S01]  /*39c0*/  SHF.R.S32.HI R41, RZ, 0x3, R216.reuse ;  /* 0x00000003ff297819 */ /* 0x100fe200000114d8 */
[C---:B------:R-:W-:Y:S01]  /*39d0*/  IMAD.SHL.U32 R40, R216.reuse, 0x40, RZ ;  /* 0x00000040d8287824 */ /* 0x040fe200078e00ff */
[----:B------:R-:W-:Y:S02]  /*39e0*/  LOP3.LUT R129, R129, 0x200, RZ, 0xc0, !PT ;  /* 0x0000020081817812 */ /* 0x000fe400078ec0ff */
[----:B------:R-:W-:Y:S02]  /*39f0*/  SHF.R.S32.HI R67, RZ, 0x1, R216 ;  /* 0x00000001ff437819 */ /* 0x000fe400000114d8 */
[----:B------:R-:W-:Y:S02]  /*3a00*/  SGXT R41, R41, 0x1 ;  /* 0x000000012929781a */ /* 0x000fe40000000200 */
[----:B------:R-:W-:-:S02]  /*3a10*/  LOP3.LUT P2, RZ, R216, 0x80, RZ, 0xc0, !PT ;  /* 0x00000080d8ff7812 */ /* 0x000fc4000784c0ff */
[----:B------:R-:W-:Y:S02]  /*3a20*/  LOP3.LUT R129, R129, 0x40, R40, 0xf8, !PT ;  /* 0x0000004081817812 */ /* 0x000fe400078ef828 */
[----:B------:R-:W-:Y:S02]  /*3a30*/  SGXT R67, R67, 0x1 ;  /* 0x000000014343781a */ /* 0x000fe40000000200 */
[----:B------:R-:W-:Y:S01]  /*3a40*/  LOP3.LUT R41, R41, 0x90, RZ, 0xc0, !PT ;  /* 0x0000009029297812 */ /* 0x000fe200078ec0ff */
[----:B------:R-:W-:Y:S01]  /*3a50*/  UMOV UR8, 0x400 ;  /* 0x0000040000087882 */ /* 0x000fe20000000000 */
[----:B------:R-:W-:Y:S01]  /*3a60*/  SEL R40, RZ, 0x90, !P2 ;  /* 0x00000090ff287807 */ /* 0x000fe20005000000 */
[----:B------:R-:W-:Y:S01]  /*3a70*/  ULEA UR8, UR9, UR8, 0x18 ;  /* 0x0000000809087291 */ /* 0x000fe2000f8ec03f */
[----:B------:R-:W-:Y:S02]  /*3a80*/  LOP3.LUT R129, R129, 0x120, R67, 0xf8, !PT ;  /* 0x0000012081817812 */ /* 0x000fe400078ef843 */
[----:B------:R-:W-:-:S02]  /*3a90*/  LOP3.LUT R41, R41, 0x10, R216, 0x78, !PT ;  /* 0x0000001029297812 */ /* 0x000fc400078e78d8 */
[----:B------:R-:W-:Y:S01]  /*3aa0*/  LOP3.LUT R40, R40, 0x7f, R216, 0x78, !PT ;  /* 0x0000007f28287812 */ /* 0x000fe200078e78d8 */
[----:B------:R-:W-:Y:S01]  /*3ab0*/  BAR.SYNC.DEFER_BLOCKING 0x0 ;  /* 0x0000000000007b1d */ /* 0x000fe20000010000 */
[----:B------:R-:W-:Y:S02]  /*3ac0*/  LOP3.LUT R129, R129, R41, RZ, 0xfc, !PT ;  /* 0x0000002981817212 */ /* 0x000fe400078efcff */
[----:B------:R-:W-:-:S03]  /*3ad0*/  LOP3.LUT R41, R40, 0x20, RZ, 0x3c, !PT ;  /* 0x0000002028297812 */ /* 0x000fc600078e3cff */
[----:B------:R-:W-:Y:S04]  /*3ae0*/  STS.U8 [R40+UR8], R61 ;  /* 0x0000003d28007988 */ /* 0x000fe80008000008 */
[----:B------:R-:W-:Y:S04]  /*3af0*/  STS.U8 [R40+UR8+0x400], R68 ;  /* 0x0004004428007988 */ /* 0x000fe80008000008 */
[----:B------:R-:W-:Y:S04]  /*3b00*/  STS.U8 [R40+UR8+0x800], R72 ;  /* 0x0008004828007988 */ /* 0x000fe80008000008 */
[----:B------:R-:W-:Y:S04]  /*3b10*/  STS.U8 [R40+UR8+0xc00], R76 ;  /* 0x000c004c28007988 */ /* 0x000fe80008000008 */
[----:B------:R-:W-:Y:S04]  /*3b20*/  STS.U8 [R40+UR8+0x1000], R80 ;  /* 0x0010005028007988 */ /* 0x000fe80008000008 */
[----:B-----5:R-:W-:Y:S04]  /*3b30*/  STS.U8 [R40+UR8+0x1400], R84 ;  /* 0x0014005428007988 */ /* 0x020fe80008000008 */
[----:B----4-:R-:W-:Y:S04]  /*3b40*/  STS.U8 [R40+UR8+0x1800], R88 ;  /* 0x0018005828007988 */ /* 0x010fe80008000008 */
[----:B------:R-:W-:Y:S04]  /*3b50*/  STS.U8 [R40+UR8+0x1c00], R92 ;  /* 0x001c005c28007988 */ /* 0x000fe80008000008 */
[----:B------:R-:W-:Y:S04]  /*3b60*/  STS.U8 [R40+UR8+0x2000], R96 ;  /* 0x0020006028007988 */ /* 0x000fe80008000008 */
[----:B------:R-:W-:Y:S01]  /*3b70*/  STS.U8 [R40+UR8+0x2400], R100 ;  /* 0x0024006428007988 */ /* 0x000fe20008000008 */
[----:B------:R-:W-:-:S03]  /*3b80*/  LOP3.LUT R226, R216, 0xe0, RZ, 0xc0, !PT ;  /* 0x000000e0d8e27812 */ /* 0x000fc600078ec0ff */
[----:B------:R-:W-:Y:S02]  /*3b90*/  STS.U8 [R40+UR8+0x2800], R104 ;  /* 0x0028006828007988 */ /* 0x000fe40008000008 */
[----:B------:R-:W-:Y:S02]  /*3ba0*/  IMAD R65, R65, 0x4, R226 ;  /* 0x0000000441417824 */ /* 0x000fe400078e02e2 */
[----:B------:R-:W-:Y:S04]  /*3bb0*/  STS.U8 [R40+UR8+0x2c00], R108 ;  /* 0x002c006c28007988 */ /* 0x000fe80008000008 */
[----:B------:R-:W-:Y:S04]  /*3bc0*/  STS.U8 [R40+UR8+0x3000], R110 ;  /* 0x0030006e28007988 */ /* 0x000fe80008000008 */
[----:B------:R-:W-:Y:S04]  /*3bd0*/  STS.U8 [R40+UR8+0x3400], R111 ;  /* 0x0034006f28007988 */ /* 0x000fe80008000008 */
[----:B------:R-:W-:Y:S04]  /*3be0*/  STS.U8 [R40+UR8+0x3800], R112 ;  /* 0x0038007028007988 */ /* 0x000fe80008000008 */
[----:B------:R-:W-:Y:S04]  /*3bf0*/  STS.U8 [R40+UR8+0x3c00], R113 ;  /* 0x003c007128007988 */ /* 0x000fe80008000008 */
[----:B------:R0:W-:Y:S04]  /*3c00*/  STS.U8 [R41+UR8+0x100], R42 ;  /* 0x0001002a29007988 */ /* 0x0001e80008000008 */
[----:B------:R-:W-:Y:S01]  /*3c10*/  STS.U8 [R41+UR8+0x500], R69 ;  /* 0x0005004529007988 */ /* 0x000fe20008000008 */
[----:B0-----:R-:W-:-:S03]  /*3c20*/  LOP3.LUT R42, R40, 0x40, RZ, 0x3c, !PT ;  /* 0x00000040282a7812 */ /* 0x001fc600078e3cff */
[----:B------:R-:W-:Y:S04]  /*3c30*/  STS.U8 [R41+UR8+0x900], R73 ;  /* 0x0009004929007988 */ /* 0x000fe80008000008 */
        /* <DEDUP_REMOVED lines=27> */
[----:B--2---:R-:W-:Y:S04]  /*3df0*/  STS.U8 [R42+UR8+0x3600], R120 ;  /* 0x003600782a007988 */ /* 0x004fe80008000008 */
        /* <DEDUP_REMOVED lines=15> */
[----:B---3--:R-:W-:Y:S04]  /*3ef0*/  STS.U8 [R43+UR8+0x3700], R62 ;  /* 0x0037003e2b007988 */ /* 0x008fe80008000008 */
[----:B------:R-:W-:Y:S04]  /*3f00*/  STS.U8 [R43+UR8+0x3b00], R63 ;  /* 0x003b003f2b007988 */ /* 0x000fe80008000008 */
[----:B------:R-:W-:Y:S01]  /*3f10*/  STS.U8 [R43+UR8+0x3f00], R66 ;  /* 0x003f00422b007988 */ /* 0x000fe20008000008 */
[----:B------:R-:W-:Y:S01]  /*3f20*/  BAR.SYNC.DEFER_BLOCKING 0x0 ;  /* 0x0000000000007b1d */ /* 0x000fe20000010000 */
[----:B------:R-:W-:Y:S01]  /*3f30*/  IMAD.U32 R2, R65, 0x20, R2 ;  /* 0x0000002041027824 */ /* 0x000fe200078e0002 */
[----:B------:R-:W-:-:S04]  /*3f40*/  LOP3.LUT R128, R129, 0x20, RZ, 0x3c, !PT ;  /* 0x0000002081807812 */ /* 0x000fc800078e3cff */
[----:B------:R-:W0:Y:S04]  /*3f50*/  LDSM.16.M88.4 R104, [R2+UR8] ;  /* 0x000000080268783b */ /* 0x000e280008000200 */
[----:B------:R-:W1:Y:S04]  /*3f60*/  LDSM.16.MT88.4 R100, [R129+UR8+0x4000] ;  /* 0x004000088164783b */ /* 0x000e680008004200 */
[----:B------:R-:W2:Y:S04]  /*3f70*/  LDSM.16.MT88.4 R84, [R129+UR8+0x4400] ;  /* 0x004400088154783b */ /* 0x000ea80008004200 */
[----:B------:R-:W3:Y:S04]  /*3f80*/  LDSM.16.MT88.4 R96, [R128+UR8+0x4000] ;  /* 0x004000088060783b */ /* 0x000ee80008004200 */
[----:B------:R-:W4:Y:S04]  /*3f90*/  LDSM.16.MT88.4 R88, [R128+UR8+0x4400] ;  /* 0x004400088058783b */ /* 0x000f280008004200 */
[----:B------:R-:W5:Y:S04]  /*3fa0*/  LDSM.16.M88.4 R60, [R2+UR8+0x2000] ;  /* 0x00200008023c783b */ /* 0x000f680008000200 */
[----:B------:R-:W-:Y:S01]  /*3fb0*/  LDSM.16.MT88.4 R76, [R128+UR8+0x4c00] ;  /* 0x004c0008804c783b */ /* 0x000fe20008004200 */
[----:B0-----:R-:W-:-:S02]  /*3fc0*/  F2FP.F16.E4M3.UNPACK_B R112, R104 ;  /* 0x00000068ff70723e */ /* 0x001fc400020006ff */
[----:B------:R-:W-:Y:S01]  /*3fd0*/  F2FP.F16.E4M3.UNPACK_B R113, R105 ;  /* 0x00000069ff71723e */ /* 0x000fe200020006ff */
[----:B-1----:R-:W-:Y:S02]  /*3fe0*/  IMAD.MOV.U32 R68, RZ, RZ, R100 ;  /* 0x000000ffff447224 */ /* 0x002fe400078e0064 */
[----:B------:R-:W-:Y:S02]  /*3ff0*/  IMAD.MOV.U32 R69, RZ, RZ, R102 ;  /* 0x000000ffff457224 */ /* 0x000fe400078e0066 */
[----:B--2---:R-:W-:Y:S02]  /*4000*/  IMAD.MOV.U32 R70, RZ, RZ, R84 ;  /* 0x000000ffff467224 */ /* 0x004fe400078e0054 */
[----:B------:R-:W-:Y:S02]  /*4010*/  IMAD.MOV.U32 R71, RZ, RZ, R86 ;  /* 0x000000ffff477224 */ /* 0x000fe400078e0056 */
[----:B---3--:R-:W-:Y:S02]  /*4020*/  IMAD.MOV.U32 R64, RZ, RZ, R96 ;  /* 0x000000ffff407224 */ /* 0x008fe400078e0060 */
[----:B------:R-:W-:-:S02]  /*4030*/  IMAD.MOV.U32 R65, RZ, RZ, R98 ;  /* 0x000000ffff417224 */ /* 0x000fc400078e0062 */
[----:B----4-:R-:W-:Y:S02]  /*4040*/  IMAD.MOV.U32 R66, RZ, RZ, R88 ;  /* 0x000000ffff427224 */ /* 0x010fe400078e0058 */
[----:B------:R-:W-:Y:S01]  /*4050*/  IMAD.MOV.U32 R67, RZ, RZ, R90 ;  /* 0x000000ffff437224 */ /* 0x000fe200078e005a */
[-C--:B------:R-:W-:Y:S01]  /*4060*/  HMMA.16816.F32 R80, R68, R112.reuse, RZ ;  /* 0x000000704450723c */ /* 0x080fe200000018ff */
[----:B------:R-:W-:Y:S01]  /*4070*/  LDSM.16.MT88.4 R68, [R129+UR8+0x4c00] ;  /* 0x004c00088144783b */ /* 0x000fe20008004200 */
[----:B-----5:R-:W-:Y:S01]  /*4080*/  F2FP.F16.E4M3.UNPACK_B R72, R60 ;  /* 0x0000003cff48723e */ /* 0x020fe200020006ff */
[----:B------:R-:W-:Y:S01]  /*4090*/  IMAD.MOV.U32 R92, RZ, RZ, R100 ;  /* 0x000000ffff5c7224 */ /* 0x000fe200078e0064 */
[----:B------:R-:W-:Y:S01]  /*40a0*/  F2FP.F16.E4M3.UNPACK_B R73, R61 ;  /* 0x0000003dff49723e */ /* 0x000fe200020006ff */
[----:B------:R-:W-:Y:S01]  /*40b0*/  IMAD.MOV.U32 R93, RZ, RZ, R102 ;  /* 0x000000ffff5d7224 */ /* 0x000fe200078e0066 */
[----:B------:R-:W-:Y:S01]  /*40c0*/  HMMA.16816.F32 R112, R64, R112, RZ ;  /* 0x000000704070723c */ /* 0x000fe200000018ff */
[----:B------:R-:W0:Y:S01]  /*40d0*/  LDSM.16.MT88.4 R64, [R129+UR8+0x4800] ;  /* 0x004800088140783b */ /* 0x000e220008004200 */
[----:B------:R-:W-:-:S02]  /*40e0*/  IMAD.MOV.U32 R94, RZ, RZ, R84 ;  /* 0x000000ffff5e7224 */ /* 0x000fc400078e0054 */
[----:B------:R-:W-:Y:S02]  /*40f0*/  IMAD.MOV.U32 R95, RZ, RZ, R86 ;  /* 0x000000ffff5f7224 */ /* 0x000fe400078e0056 */
[----:B------:R-:W-:Y:S02]  /*4100*/  IMAD.MOV.U32 R108, RZ, RZ, R96 ;  /* 0x000000ffff6c7224 */ /* 0x000fe400078e0060 */
[----:B------:R-:W-:Y:S02]  /*4110*/  IMAD.MOV.U32 R109, RZ, RZ, R98 ;  /* 0x000000ffff6d7224 */ /* 0x000fe400078e0062 */
[----:B------:R-:W-:Y:S02]  /*4120*/  IMAD.MOV.U32 R110, RZ, RZ, R88 ;  /* 0x000000ffff6e7224 */ /* 0x000fe400078e0058 */
[----:B------:R-:W-:Y:S01]  /*4130*/  IMAD.MOV.U32 R111, RZ, RZ, R90 ;  /* 0x000000ffff6f7224 */ /* 0x000fe200078e005a */
[-C--:B------:R-:W-:Y:S06]  /*4140*/  HMMA.16816.F32 R92, R92, R72.reuse, RZ ;  /* 0x000000485c5c723c */ /* 0x080fec00000018ff */
[----:B------:R-:W-:Y:S01]  /*4150*/  HMMA.16816.F32 R108, R108, R72, RZ ;  /* 0x000000486c6c723c */ /* 0x000fe200000018ff */
[----:B------:R-:W1:Y:S01]  /*4160*/  LDSM.16.MT88.4 R72, [R128+UR8+0x4800] ;  /* 0x004800088048783b */ /* 0x000e620008004200 */
[----:B------:R-:W-:Y:S01]  /*4170*/  F2FP.F16.E4M3.UNPACK_B R104, R104.H1 ;  /* 0x00000068ff68723e */ /* 0x000fe200030006ff */
[----:B------:R-:W-:Y:S01]  /*4180*/  IMAD.MOV.U32 R116, RZ, RZ, R101 ;  /* 0x000000ffff747224 */ /* 0x000fe200078e0065 */
[----:B------:R-:W-:Y:S01]  /*4190*/  F2FP.F16.E4M3.UNPACK_B R105, R105.H1 ;  /* 0x00000069ff69723e */ /* 0x000fe200030006ff */
[----:B------:R-:W-:-:S02]  /*41a0*/  IMAD.MOV.U32 R117, RZ, RZ, R103 ;  /* 0x000000ffff757224 */ /* 0x000fc400078e0067 */
[----:B------:R-:W-:Y:S02]  /*41b0*/  IMAD.MOV.U32 R118, RZ, RZ, R85 ;  /* 0x000000ffff767224 */ /* 0x000fe400078e0055 */
[----:B------:R-:W-:Y:S02]  /*41c0*/  IMAD.MOV.U32 R119, RZ, RZ, R87 ;  /* 0x000000ffff777224 */ /* 0x000fe400078e0057 */
[----:B------:R-:W-:Y:S02]  /*41d0*/  IMAD.MOV.U32 R100, RZ, RZ, R101 ;  /* 0x000000ffff647224 */ /* 0x000fe400078e0065 */
[----:B------:R-:W-:-:S03]  /*41e0*/  IMAD.MOV.U32 R96, RZ, RZ, R97 ;  /* 0x000000ffff607224 */ /* 0x000fc600078e0061 */
[----:B------:R-:W-:Y:S01]  /*41f0*/  HMMA.16816.F32 R80, R116, R104, R80 ;  /* 0x000000687450723c */ /* 0x000fe20000001850 */
[----:B------:R-:W-:Y:S01]  /*4200*/  IMAD.MOV.U32 R101, RZ, RZ, R103 ;  /* 0x000000ffff657224 */ /* 0x000fe200078e0067 */
[----:B------:R-:W-:Y:S01]  /*4210*/  F2FP.F16.E4M3.UNPACK_B R60, R60.H1 ;  /* 0x0000003cff3c723e */ /* 0x000fe200030006ff */
[----:B------:R-:W-:Y:S01]  /*4220*/  IMAD.MOV.U32 R102, RZ, RZ, R85 ;  /* 0x000000ffff667224 */ /* 0x000fe200078e0055 */
[----:B------:R-:W-:Y:S01]  /*4230*/  F2FP.F16.E4M3.UNPACK_B R61, R61.H1 ;  /* 0x0000003dff3d723e */ /* 0x000fe200030006ff */
[----:B------:R-:W-:Y:S02]  /*4240*/  IMAD.MOV.U32 R103, RZ, RZ, R87 ;  /* 0x000000ffff677224 */ /* 0x000fe400078e0057 */
[----:B------:R-:W-:Y:S02]  /*4250*/  IMAD.MOV.U32 R116, RZ, RZ, R97 ;  /* 0x000000ffff747224 */ /* 0x000fe400078e0061 */
[--C-:B------:R-:W-:Y:S02]  /*4260*/  IMAD.MOV.U32 R117, RZ, RZ, R99.reuse ;  /* 0x000000ffff757224 */ /* 0x100fe400078e0063 */
[----:B------:R-:W-:-:S02]  /*4270*/  IMAD.MOV.U32 R97, RZ, RZ, R99 ;  /* 0x000000ffff617224 */ /* 0x000fc400078e0063 */
[----:B------:R-:W-:Y:S02]  /*4280*/  IMAD.MOV.U32 R118, RZ, RZ, R89 ;  /* 0x000000ffff767224 */ /* 0x000fe400078e0059 */
[----:B------:R-:W-:Y:S02]  /*4290*/  IMAD.MOV.U32 R119, RZ, RZ, R91 ;  /* 0x000000ffff777224 */ /* 0x000fe400078e005b */
[----:B------:R-:W-:Y:S02]  /*42a0*/  IMAD.MOV.U32 R98, RZ, RZ, R89 ;  /* 0x000000ffff627224 */ /* 0x000fe400078e0059 */
[----:B------:R-:W-:Y:S01]  /*42b0*/  IMAD.MOV.U32 R99, RZ, RZ, R91 ;  /* 0x000000ffff637224 */ /* 0x000fe200078e005b */
[----:B------:R-:W-:Y:S06]  /*42c0*/  HMMA.16816.F32 R92, R100, R60, R92 ;  /* 0x0000003c645c723c */ /* 0x000fec000000185c */
[----:B------:R-:W-:Y:S06]  /*42d0*/  HMMA.16816.F32 R84, R116, R104, R112 ;  /* 0x000000687454723c */ /* 0x000fec0000001870 */
[----:B------:R-:W-:Y:S01]  /*42e0*/  HMMA.16816.F32 R108, R96, R60, R108 ;  /* 0x0000003c606c723c */ /* 0x000fe2000000186c */
[----:B------:R-:W-:Y:S01]  /*42f0*/  F2FP.F16.E4M3.UNPACK_B R100, R106 ;  /* 0x0000006aff64723e */ /* 0x000fe200020006ff */
[----:B0-----:R-:W-:Y:S01]  /*4300*/  IMAD.MOV.U32 R88, RZ, RZ, R64 ;  /* 0x000000ffff587224 */ /* 0x001fe200078e0040 */
[----:B------:R-:W-:Y:S01]  /*4310*/  F2FP.F16.E4M3.UNPACK_B R101, R107 ;  /* 0x0000006bff65723e */ /* 0x000fe200020006ff */
[----:B------:R-:W-:-:S02]  /*4320*/  IMAD.MOV.U32 R89, RZ, RZ, R66 ;  /* 0x000000ffff597224 */ /* 0x000fc400078e0042 */
[----:B------:R-:W-:Y:S02]  /*4330*/  IMAD.MOV.U32 R90, RZ, RZ, R68 ;  /* 0x000000ffff5a7224 */ /* 0x000fe400078e0044 */
[----:B------:R-:W-:Y:S01]  /*4340*/  IMAD.MOV.U32 R91, RZ, RZ, R70 ;  /* 0x000000ffff5b7224 */ /* 0x000fe200078e0046 */
[----:B------:R-:W-:Y:S01]  /*4350*/  F2FP.F16.E4M3.UNPACK_B R116, R62 ;  /* 0x0000003eff74723e */ /* 0x000fe200020006ff */
[----:B------:R-:W-:Y:S01]  /*4360*/  IMAD.MOV.U32 R96, RZ, RZ, R64 ;  /* 0x000000ffff607224 */ /* 0x000fe200078e0040 */
[----:B------:R-:W-:Y:S01]  /*4370*/  F2FP.F16.E4M3.UNPACK_B R117, R63 ;  /* 0x0000003fff75723e */ /* 0x000fe200020006ff */
[----:B------:R-:W-:Y:S02]  /*4380*/  IMAD.MOV.U32 R97, RZ, RZ, R66 ;  /* 0x000000ffff617224 */ /* 0x000fe400078e0042 */
[----:B------:R-:W-:Y:S01]  /*4390*/  IMAD.MOV.U32 R98, RZ, RZ, R68 ;  /* 0x000000ffff627224 */ /* 0x000fe200078e0044 */
[----:B------:R-:W-:Y:S01]  /*43a0*/  HMMA.16816.F32 R80, R88, R100, R80 ;  /* 0x000000645850723c */ /* 0x000fe20000001850 */
[----:B------:R-:W-:-:S02]  /*43b0*/  IMAD.MOV.U32 R99, RZ, RZ, R70 ;  /* 0x000000ffff637224 */ /* 0x000fc400078e0046 */
[----:B-1----:R-:W-:Y:S02]  /*43c0*/  IMAD.MOV.U32 R112, RZ, RZ, R72 ;  /* 0x000000ffff707224 */ /* 0x002fe400078e0048 */
[----:B------:R-:W-:Y:S02]  /*43d0*/  IMAD.MOV.U32 R113, RZ, RZ, R74 ;  /* 0x000000ffff717224 */ /* 0x000fe400078e004a */
[----:B------:R-:W-:Y:S02]  /*43e0*/  IMAD.MOV.U32 R88, RZ, RZ, R72 ;  /* 0x000000ffff587224 */ /* 0x000fe400078e0048 */
[----:B------:R-:W-:Y:S02]  /*43f0*/  IMAD.MOV.U32 R89, RZ, RZ, R74 ;  /* 0x000000ffff597224 */ /* 0x000fe400078e004a */
[----:B------:R-:W-:Y:S02]  /*4400*/  IMAD.MOV.U32 R90, RZ, RZ, R76 ;  /* 0x000000ffff5a7224 */ /* 0x000fe400078e004c */
[----:B------:R-:W-:-:S02]  /*4410*/  IMAD.MOV.U32 R91, RZ, RZ, R78 ;  /* 0x000000ffff5b7224 */ /* 0x000fc400078e004e */
[----:B------:R-:W-:Y:S02]  /*4420*/  IMAD.MOV.U32 R114, RZ, RZ, R76 ;  /* 0x000000ffff727224 */ /* 0x000fe400078e004c */
[----:B------:R-:W-:Y:S01]  /*4430*/  IMAD.MOV.U32 R115, RZ, RZ, R78 ;  /* 0x000000ffff737224 */ /* 0x000fe200078e004e */
[----:B------:R-:W-:Y:S01]  /*4440*/  LOP3.LUT R132, R2, 0x40, RZ, 0x3c, !PT ;  /* 0x0000004002847812 */ /* 0x000fe200078e3cff */
[----:B------:R-:W-:Y:S01]  /*4450*/  HMMA.16816.F32 R92, R96, R116, R92 ;  /* 0x00000074605c723c */ /* 0x000fe2000000185c */
[----:B------:R-:W-:Y:S01]  /*4460*/  F2FP.F16.E4M3.UNPACK_B R60, R106.H1 ;  /* 0x0000006aff3c723e */ /* 0x000fe200030006ff */
[----:B------:R-:W-:Y:S01]  /*4470*/  LDSM.16.MT88.4 R96, [R129+UR8+0x5000] ;  /* 0x005000088160783b */ /* 0x000fe20008004200 */
[----:B------:R-:W-:-:S03]  /*4480*/  F2FP.F16.E4M3.UNPACK_B R61, R107.H1 ;  /* 0x0000006bff3d723e */ /* 0x000fc600030006ff */
[----:B------:R-:W-:Y:S01]  /*4490*/  HMMA.16816.F32 R84, R88, R100, R84 ;  /* 0x000000645854723c */ /* 0x000fe20000001854 */
[----:B------:R-:W0:Y:S04]  /*44a0*/  LDSM.16.M88.4 R88, [R132+UR8] ;  /* 0x000000088458783b */ /* 0x000e280008000200 */
[----:B------:R-:W1:Y:S01]  /*44b0*/  LDSM.16.MT88.4 R100, [R129+UR8+0x5400] ;  /* 0x005400088164783b */ /* 0x000e620008004200 */
[----:B------:R-:W-:Y:S03]  /*44c0*/  HMMA.16816.F32 R108, R112, R116, R108 ;  /* 0x00000074706c723c */ /* 0x000fe6000000186c */
[----:B------:R-:W2:Y:S04]  /*44d0*/  LDSM.16.MT88.4 R104, [R128+UR8+0x5000] ;  /* 0x005000088068783b */ /* 0x000ea80008004200 */
[----:B------:R-:W3:Y:S04]  /*44e0*/  LDSM.16.MT88.4 R112, [R128+UR8+0x5400] ;  /* 0x005400088070783b */ /* 0x000ee80008004200 */
[----:B------:R-:W4:Y:S01]  /*44f0*/  LDSM.16.M88.4 R116, [R132+UR8+0x2000] ;  /* 0x002000088474783b */ /* 0x000f220008000200 */
[----:B------:R-:W-:-:S02]  /*4500*/  IMAD.MOV.U32 R120, RZ, RZ, R65 ;  /* 0x000000ffff787224 */ /* 0x000fc400078e0041 */
[----:B------:R-:W-:Y:S02]  /*4510*/  IMAD.MOV.U32 R121, RZ, RZ, R67 ;  /* 0x000000ffff797224 */ /* 0x000fe400078e0043 */
[----:B------:R-:W-:Y:S02]  /*4520*/  IMAD.MOV.U32 R122, RZ, RZ, R69 ;  /* 0x000000ffff7a7224 */ /* 0x000fe400078e0045 */
[----:B------:R-:W-:Y:S02]  /*4530*/  IMAD.MOV.U32 R123, RZ, RZ, R71 ;  /* 0x000000ffff7b7224 */ /* 0x000fe400078e0047 */
[----:B------:R-:W-:Y:S02]  /*4540*/  IMAD.MOV.U32 R124, RZ, RZ, R73 ;  /* 0x000000ffff7c7224 */ /* 0x000fe400078e0049 */
[----:B------:R-:W-:Y:S02]  /*4550*/  IMAD.MOV.U32 R125, RZ, RZ, R75 ;  /* 0x000000ffff7d7224 */ /* 0x000fe400078e004b */
[----:B------:R-:W-:-:S02]  /*4560*/  IMAD.MOV.U32 R126, RZ, RZ, R77 ;  /* 0x000000ffff7e7224 */ /* 0x000fc400078e004d */
[----:B------:R-:W-:Y:S01]  /*4570*/  IMAD.MOV.U32 R127, RZ, RZ, R79 ;  /* 0x000000ffff7f7224 */ /* 0x000fe200078e004f */
[-C--:B------:R-:W-:Y:S01]  /*4580*/  HMMA.16816.F32 R80, R120, R60.reuse, R80 ;  /* 0x0000003c7850723c */ /* 0x080fe20000001850 */
[----:B------:R-:W-:Y:S02]  /*4590*/  IMAD.MOV.U32 R64, RZ, RZ, R65 ;  /* 0x000000ffff407224 */ /* 0x000fe400078e0041 */
[----:B------:R-:W-:Y:S02]  /*45a0*/  IMAD.MOV.U32 R65, RZ, RZ, R67 ;  /* 0x000000ffff417224 */ /* 0x000fe400078e0043 */
[----:B------:R-:W-:Y:S02]  /*45b0*/  IMAD.MOV.U32 R66, RZ, RZ, R69 ;  /* 0x000000ffff427224 */ /* 0x000fe400078e0045 */
[----:B------:R-:W-:Y:S01]  /*45c0*/  F2FP.F16.E4M3.UNPACK_B R120, R62.H1 ;  /* 0x0000003eff78723e */ /* 0x000fe200030006ff */
[----:B------:R-:W-:Y:S01]  /*45d0*/  IMAD.MOV.U32 R67, RZ, RZ, R71 ;  /* 0x000000ffff437224 */ /* 0x000fe200078e0047 */
[----:B------:R-:W-:Y:S01]  /*45e0*/  F2FP.F16.E4M3.UNPACK_B R121, R63.H1 ;  /* 0x0000003fff79723e */ /* 0x000fe200030006ff */
[----:B------:R-:W-:Y:S01]  /*45f0*/  IMAD.MOV.U32 R68, RZ, RZ, R73 ;  /* 0x000000ffff447224 */ /* 0x000fe200078e0049 */
[----:B------:R-:W-:Y:S01]  /*4600*/  HMMA.16816.F32 R60, R124, R60, R84 ;  /* 0x0000003c7c3c723c */ /* 0x000fe20000001854 */
[----:B------:R-:W-:Y:S01]  /*4610*/  IMAD.MOV.U32 R69, RZ, RZ, R75 ;  /* 0x000000ffff457224 */ /* 0x000fe200078e004b */
[----:B------:R-:W-:Y:S01]  /*4620*/  USHF.R.S32.HI UR9, URZ, 0x1f, UR5 ;  /* 0x0000001f3f097899 */ /* 0x000fe20008011405 */
[----:B------:R-:W-:Y:S01]  /*4630*/  IMAD.MOV.U32 R70, RZ, RZ, R77 ;  /* 0x000000ffff467224 */ /* 0x000fe200078e004d */
[----:B------:R-:W5:Y:S01]  /*4640*/  LDL R124, [R1+0xd4] ;  /* 0x0000d400017c7983 */ /* 0x000f620000100800 */
[----:B------:R-:W-:Y:S01]  /*4650*/  IMAD.MOV.U32 R71, RZ, RZ, R79 ;  /* 0x000000ffff477224 */ /* 0x000fe200078e004f */
[-C--:B------:R-:W-:Y:S01]  /*4660*/  HMMA.16816.F32 R64, R64, R120.reuse, R92 ;  /* 0x000000784040723c */ /* 0x080fe2000000185c */
[----:B0-----:R-:W-:Y:S01]  /*4670*/  F2FP.F16.E4M3.UNPACK_B R84, R88 ;  /* 0x00000058ff54723e */ /* 0x001fe200020006ff */
[----:B------:R-:W-:Y:S01]  /*4680*/  IMAD.MOV.U32 R76, RZ, RZ, R96 ;  /* 0x000000ffff4c7224 */ /* 0x000fe200078e0060 */
[----:B------:R-:W-:Y:S01]  /*4690*/  F2FP.F16.E4M3.UNPACK_B R85, R89 ;  /* 0x00000059ff55723e */ /* 0x000fe200020006ff */
[----:B------:R-:W-:Y:S01]  /*46a0*/  IMAD.MOV.U32 R77, RZ, RZ, R98 ;  /* 0x000000ffff4d7224 */ /* 0x000fe200078e0062 */
[----:B------:R-:W0:Y:S01]  /*46b0*/  LDSM.16.MT88.4 R92, [R128+UR8+0x5c00] ;  /* 0x005c0008805c783b */ /* 0x000e220008004200 */
[----:B------:R-:W-:Y:S01]  /*46c0*/  HMMA.16816.F32 R68, R68, R120, R108 ;  /* 0x000000784444723c */ /* 0x000fe2000000186c */
[----:B-1----:R-:W-:-:S02]  /*46d0*/  IMAD.MOV.U32 R78, RZ, RZ, R100 ;  /* 0x000000ffff4e7224 */ /* 0x002fc400078e0064 */
[----:B------:R-:W-:Y:S01]  /*46e0*/  IMAD.MOV.U32 R79, RZ, RZ, R102 ;  /* 0x000000ffff4f7224 */ /* 0x000fe200078e0066 */
[----:B------:R-:W5:Y:S01]  /*46f0*/  LDL R125, [R1+0xdc] ;  /* 0x0000dc00017d7983 */ /* 0x000f620000100800 */
[----:B--2---:R-:W-:Y:S02]  /*4700*/  IMAD.MOV.U32 R72, RZ, RZ, R104 ;  /* 0x000000ffff487224 */ /* 0x004fe400078e0068 */
[----:B------:R-:W-:Y:S01]  /*4710*/  IMAD.MOV.U32 R73, RZ, RZ, R106 ;  /* 0x000000ffff497224 */ /* 0x000fe200078e006a */
[----:B------:R-:W2:Y:S01]  /*4720*/  LDL R126, [R1+0xe4] ;  /* 0x0000e400017e7983 */ /* 0x000ea20000100800 */
[----:B---3--:R-:W-:Y:S02]  /*4730*/  IMAD.MOV.U32 R74, RZ, RZ, R112 ;  /* 0x000000ffff4a7224 */ /* 0x008fe400078e0070 */
[----:B------:R-:W-:Y:S01]  /*4740*/  IMAD.MOV.U32 R75, RZ, RZ, R114 ;  /* 0x000000ffff4b7224 */ /* 0x000fe200078e0072 */
[-C--:B------:R-:W-:Y:S01]  /*4750*/  HMMA.16816.F32 R80, R76, R84.reuse, R80 ;  /* 0x000000544c50723c */ /* 0x080fe20000001850 */
[----:B------:R-:W-:Y:S01]  /*4760*/  F2FP.F16.E4M3.UNPACK_B R88, R88.H1 ;  /* 0x00000058ff58723e */ /* 0x000fe200030006ff */
[----:B------:R-:W-:Y:S01]  /*4770*/  IMAD.MOV.U32 R108, RZ, RZ, R97 ;  /* 0x000000ffff6c7224 */ /* 0x000fe200078e0061 */
[----:B------:R-:W-:Y:S01]  /*4780*/  F2FP.F16.E4M3.UNPACK_B R89, R89.H1 ;  /* 0x00000059ff59723e */ /* 0x000fe200030006ff */
[----:B------:R-:W-:Y:S01]  /*4790*/  IMAD.MOV.U32 R109, RZ, RZ, R99 ;  /* 0x000000ffff6d7224 */ /* 0x000fe200078e0063 */
[----:B------:R-:W3:Y:S01]  /*47a0*/  LDL R127, [R1+0xfc] ;  /* 0x0000fc00017f7983 */ /* 0x000ee20000100800 */
[----:B------:R-:W-:Y:S01]  /*47b0*/  HMMA.16816.F32 R60, R72, R84, R60 ;  /* 0x00000054483c723c */ /* 0x000fe2000000183c */
[----:B------:R-:W-:-:S02]  /*47c0*/  IMAD.MOV.U32 R110, RZ, RZ, R101 ;  /* 0x000000ffff6e7224 */ /* 0x000fc400078e0065 */
[----:B------:R-:W-:Y:S02]  /*47d0*/  IMAD.MOV.U32 R111, RZ, RZ, R103 ;  /* 0x000000ffff6f7224 */ /* 0x000fe400078e0067 */
[----:B------:R-:W-:Y:S02]  /*47e0*/  IMAD.MOV.U32 R120, RZ, RZ, R105 ;  /* 0x000000ffff787224 */ /* 0x000fe400078e0069 */
[----:B------:R-:W-:Y:S01]  /*47f0*/  IMAD.MOV.U32 R121, RZ, RZ, R107 ;  /* 0x000000ffff797224 */ /* 0x000fe200078e006b */
[----:B----4-:R-:W-:Y:S01]  /*4800*/  F2FP.F16.E4M3.UNPACK_B R84, R116 ;  /* 0x00000074ff54723e */ /* 0x010fe200020006ff */
[----:B------:R-:W-:Y:S01]  /*4810*/  IMAD.MOV.U32 R122, RZ, RZ, R113 ;  /* 0x000000ffff7a7224 */ /* 0x000fe200078e0071 */
[----:B------:R-:W-:Y:S01]  /*4820*/  F2FP.F16.E4M3.UNPACK_B R85, R117 ;  /* 0x00000075ff55723e */ /* 0x000fe200020006ff */
[----:B------:R-:W-:Y:S02]  /*4830*/  IMAD.MOV.U32 R123, RZ, RZ, R115 ;  /* 0x000000ffff7b7224 */ /* 0x000fe400078e0073 */
[----:B------:R-:W-:-:S02]  /*4840*/  IMAD.MOV.U32 R96, RZ, RZ, R97 ;  /* 0x000000ffff607224 */ /* 0x000fc400078e0061 */
[----:B------:R-:W-:Y:S02]  /*4850*/  IMAD.MOV.U32 R98, RZ, RZ, R101 ;  /* 0x000000ffff627224 */ /* 0x000fe400078e0065 */
[----:B------:R-:W-:Y:S01]  /*4860*/  IMAD.MOV.U32 R100, RZ, RZ, R105 ;  /* 0x000000ffff647224 */ /* 0x000fe200078e0069 */
[-C--:B------:R-:W-:Y:S01]  /*4870*/  HMMA.16816.F32 R64, R76, R84.reuse, R64 ;  /* 0x000000544c40723c */ /* 0x080fe20000001840 */
[----:B------:R-:W1:Y:S01]  /*4880*/  LDSM.16.MT88.4 R76, [R129+UR8+0x5c00] ;  /* 0x005c0008814c783b */ /* 0x000e620008004200 */
[----:B------:R-:W-:Y:S01]  /*4890*/  IMAD.MOV.U32 R102, RZ, RZ, R113 ;  /* 0x000000ffff667224 */ /* 0x000fe200078e0071 */
[----:B------:R-:W-:Y:S02]  /*48a0*/  F2FP.F16.E4M3.UNPACK_B R104, R90.H1 ;  /* 0x0000005aff68723e */ /* 0x000fe400030006ff */
[----:B------:R-:W4:Y:S01]  /*48b0*/  LDL R106, [R1+0x44] ;  /* 0x00004400016a7983 */ /* 0x000f220000100800 */
[----:B------:R-:W-:Y:S03]  /*48c0*/  HMMA.16816.F32 R68, R72, R84, R68 ;  /* 0x000000544844723c */ /* 0x000fe60000001844 */
[----:B------:R-:W1:Y:S04]  /*48d0*/  LDSM.16.MT88.4 R72, [R129+UR8+0x5800] ;  /* 0x005800088148783b */ /* 0x000e680008004200 */
[----:B------:R-:W1:Y:S01]  /*48e0*/  LDSM.16.MT88.4 R84, [R128+UR8+0x5800] ;  /* 0x005800088054783b */ /* 0x000e620008004200 */
[-C--:B------:R-:W-:Y:S01]  /*48f0*/  HMMA.16816.F32 R80, R108, R88.reuse, R80 ;  /* 0x000000586c50723c */ /* 0x080fe20000001850 */
[----:B------:R-:W-:Y:S01]  /*4900*/  IMAD.MOV.U32 R97, RZ, RZ, R99 ;  /* 0x000000ffff617224 */ /* 0x000fe200078e0063 */
[----:B------:R-:W-:Y:S01]  /*4910*/  F2FP.F16.E4M3.UNPACK_B R116, R116.H1 ;  /* 0x00000074ff74723e */ /* 0x000fe200030006ff */
[----:B------:R-:W-:Y:S01]  /*4920*/  IMAD.MOV.U32 R99, RZ, RZ, R103 ;  /* 0x000000ffff637224 */ /* 0x000fe200078e0067 */
[----:B------:R-:W-:Y:S01]  /*4930*/  F2FP.F16.E4M3.UNPACK_B R117, R117.H1 ;  /* 0x00000075ff75723e */ /* 0x000fe200030006ff */
[----:B------:R-:W-:Y:S01]  /*4940*/  IMAD.MOV.U32 R101, RZ, RZ, R107 ;  /* 0x000000ffff657224 */ /* 0x000fe200078e006b */
[----:B------:R-:W-:Y:S01]  /*4950*/  HMMA.16816.F32 R60, R120, R88, R60 ;  /* 0x00000058783c723c */ /* 0x000fe2000000183c */
[----:B------:R-:W-:Y:S01]  /*4960*/  IMAD.MOV.U32 R103, RZ, RZ, R115 ;  /* 0x000000ffff677224 */ /* 0x000fe200078e0073 */
[-C--:B------:R-:W-:Y:S01]  /*4970*/  F2FP.F16.E4M3.UNPACK_B R105, R91.reuse.H1 ;  /* 0x0000005bff69723e */ /* 0x080fe200030006ff */
[----:B------:R-:W5:Y:S03]  /*4980*/  LDL R107, [R1+0x4c] ;  /* 0x00004c00016b7983 */ /* 0x000f660000100800 */
[-C--:B------:R-:W-:Y:S01]  /*4990*/  HMMA.16816.F32 R64, R96, R116.reuse, R64 ;  /* 0x000000746040723c */ /* 0x080fe20000001840 */
[----:B------:R-:W-:Y:S01]  /*49a0*/  F2FP.F16.E4M3.UNPACK_B R88, R90 ;  /* 0x0000005aff58723e */ /* 0x000fe200020006ff */
[----:B------:R-:W2:Y:S04]  /*49b0*/  LDL R109, [R1+0x54] ;  /* 0x00005400016d7983 */ /* 0x000ea80000100800 */
[----:B------:R-:W-:Y:S01]  /*49c0*/  HMMA.16816.F32 R68, R100, R116, R68 ;  /* 0x000000746444723c */ /* 0x000fe20000001844 */
[----:B------:R-:W-:Y:S01]  /*49d0*/  F2FP.F16.E4M3.UNPACK_B R89, R91 ;  /* 0x0000005bff59723e */ /* 0x000fe200020006ff */
[----:B0-----:R-:W-:Y:S01]  /*49e0*/  IMAD.MOV.U32 R98, RZ, RZ, R92 ;  /* 0x000000ffff627224 */ /* 0x001fe200078e005c */
[----:B------:R-:W3:Y:S01]  /*49f0*/  LDL R116, [R1+0x5c] ;  /* 0x00005c0001747983 */ /* 0x000ee20000100800 */
[----:B------:R-:W-:-:S03]  /*4a00*/  IMAD.MOV.U32 R99, RZ, RZ, R94 ;  /* 0x000000ffff637224 */ /* 0x000fc600078e005e */
[----:B------:R-:W3:Y:S01]  /*4a10*/  LDL R110, [R1+0x64] ;  /* 0x00006400016e7983 */ /* 0x000ee20000100800 */
[----:B-1----:R-:W-:Y:S02]  /*4a20*/  IMAD.MOV.U32 R102, RZ, RZ, R76 ;  /* 0x000000ffff667224 */ /* 0x002fe400078e004c */
[----:B------:R-:W-:Y:S01]  /*4a30*/  IMAD.MOV.U32 R103, RZ, RZ, R78 ;  /* 0x000000ffff677224 */ /* 0x000fe200078e004e */
[----:B------:R-:W3:Y:S04]  /*4a40*/  LDL R111, [R1+0x6c] ;  /* 0x00006c00016f7983 */ /* 0x000ee80000100800 */
[----:B------:R-:W3:Y:S01]  /*4a50*/  LDL R112, [R1+0x74] ;  /* 0x0000740001707983 */ /* 0x000ee20000100800 */
[----:B------:R-:W-:Y:S02]  /*4a60*/  IMAD.MOV.U32 R100, RZ, RZ, R72 ;  /* 0x000000ffff647224 */ /* 0x000fe400078e0048 */
[----:B------:R-:W-:Y:S01]  /*4a70*/  IMAD.MOV.U32 R101, RZ, RZ, R74 ;  /* 0x000000ffff657224 */ /* 0x000fe200078e004a */
[----:B------:R-:W3:Y:S01]  /*4a80*/  LDL R113, [R1+0x7c] ;  /* 0x00007c0001717983 */ /* 0x000ee20000100800 */
[----:B------:R-:W-:-:S02]  /*4a90*/  IMAD.MOV.U32 R96, RZ, RZ, R84 ;  /* 0x000000ffff607224 */ /* 0x000fc400078e0054 */
[----:B------:R-:W-:Y:S01]  /*4aa0*/  IMAD.MOV.U32 R97, RZ, RZ, R86 ;  /* 0x000000ffff617224 */ /* 0x000fe200078e0056 */
[----:B------:R-:W3:Y:S02]  /*4ab0*/  LDL R114, [R1+0x84] ;  /* 0x0000840001727983 */ /* 0x000ee40000100800 */
[-C--:B------:R-:W-:Y:S01]  /*4ac0*/  HMMA.16816.F32 R80, R100, R88.reuse, R80 ;  /* 0x000000586450723c */ /* 0x080fe20000001850 */
[----:B------:R-:W-:Y:S01]  /*4ad0*/  IMAD.MOV.U32 R90, RZ, RZ, R77 ;  /* 0x000000ffff5a7224 */ /* 0x000fe200078e004d */
[----:B------:R-:W3:Y:S04]  /*4ae0*/  LDL R108, [R1+0x78] ;  /* 0x00007800016c7983 */ /* 0x000ee80000100800 */
[----:B------:R-:W-:Y:S01]  /*4af0*/  HMMA.16816.F32 R60, R96, R88, R60 ;  /* 0x00000058603c723c */ /* 0x000fe2000000183c */
[----:B------:R-:W-:Y:S01]  /*4b00*/  IMAD.MOV.U32 R100, RZ, RZ, R84 ;  /* 0x000000ffff647224 */ /* 0x000fe200078e0054 */
[----:B------:R-:W3:Y:S01]  /*4b10*/  LDL R115, [R1+0x8c] ;  /* 0x00008c0001737983 */ /* 0x000ee20000100800 */
[----:B------:R-:W-:-:S02]  /*4b20*/  IMAD.MOV.U32 R101, RZ, RZ, R86 ;  /* 0x000000ffff657224 */ /* 0x000fc400078e0056 */
[----:B------:R-:W-:Y:S01]  /*4b30*/  IMAD.MOV.U32 R102, RZ, RZ, R92 ;  /* 0x000000ffff667224 */ /* 0x000fe200078e005c */
[----:B------:R-:W3:Y:S01]  /*4b40*/  LDL R117, [R1+0x9c] ;  /* 0x00009c0001757983 */ /* 0x000ee20000100800 */
[----:B------:R-:W-:Y:S01]  /*4b50*/  F2FP.F16.E4M3.UNPACK_B R88, R118 ;  /* 0x00000076ff58723e */ /* 0x000fe200020006ff */
[----:B------:R-:W-:Y:S01]  /*4b60*/  IMAD.MOV.U32 R96, RZ, RZ, R72 ;  /* 0x000000ffff607224 */ /* 0x000fe200078e0048 */
[----:B------:R-:W-:Y:S01]  /*4b70*/  F2FP.F16.E4M3.UNPACK_B R89, R119 ;  /* 0x00000077ff59723e */ /* 0x000fe200020006ff */
[----:B------:R-:W-:Y:S01]  /*4b80*/  IMAD.MOV.U32 R97, RZ, RZ, R74 ;  /* 0x000000ffff617224 */ /* 0x000fe200078e004a */
        /* <DEDUP_REMOVED lines=9> */
[----:B------:R-:W-:Y:S01]  /*4c20*/  F2FP.F16.E4M3.UNPACK_B R118, R118.H1 ;  /* 0x00000076ff76723e */ /* 0x000fe200030006ff */
[----:B------:R-:W-:Y:S01]  /*4c30*/  IMAD.MOV.U32 R74, RZ, RZ, R77 ;  /* 0x000000ffff4a7224 */ /* 0x000fe200078e004d */
[----:B------:R-:W-:Y:S01]  /*4c40*/  F2FP.F16.E4M3.UNPACK_B R119, R119.H1 ;  /* 0x00000077ff77723e */ /* 0x000fe200030006ff */
[--C-:B------:R-:W-:Y:S01]  /*4c50*/  IMAD.MOV.U32 R76, RZ, RZ, R85.reuse ;  /* 0x000000ffff4c7224 */ /* 0x100fe200078e0055 */
[----:B------:R-:W-:Y:S01]  /*4c60*/  HMMA.16816.F32 R68, R100, R88, R68 ;  /* 0x000000586444723c */ /* 0x000fe20000001844 */
[----:B------:R-:W-:Y:S01]  /*4c70*/  IMAD.MOV.U32 R96, RZ, RZ, R85 ;  /* 0x000000ffff607224 */ /* 0x000fe200078e0055 */
[----:B------:R-:W4:Y:S01]  /*4c80*/  LDL R100, [R1+0x14] ;  /* 0x0000140001647983 */ /* 0x000f220000100800 */
[----:B------:R-:W-:-:S02]  /*4c90*/  IMAD.MOV.U32 R97, RZ, RZ, R87 ;  /* 0x000000ffff617224 */ /* 0x000fc400078e0057 */
[----:B------:R-:W-:Y:S01]  /*4ca0*/  IMAD.MOV.U32 R98, RZ, RZ, R93 ;  /* 0x000000ffff627224 */ /* 0x000fe200078e005d */
[----:B------:R-:W5:Y:S01]  /*4cb0*/  LDL R94, [R1+0x8] ;  /* 0x00000800015e7983 */ /* 0x000f620000100800 */
[----:B------:R-:W-:Y:S02]  /*4cc0*/  IMAD.MOV.U32 R88, RZ, RZ, R73 ;  /* 0x000000ffff587224 */ /* 0x000fe400078e0049 */
[----:B------:R-:W-:Y:S01]  /*4cd0*/  IMAD.MOV.U32 R89, RZ, RZ, R75 ;  /* 0x000000ffff597224 */ /* 0x000fe200078e004b */
[----:B------:R-:W2:Y:S01]  /*4ce0*/  LDL R101, [R1+0x1c] ;  /* 0x00001c0001657983 */ /* 0x000ea20000100800 */
[----:B------:R-:W-:Y:S02]  /*4cf0*/  IMAD.MOV.U32 R99, RZ, RZ, R95 ;  /* 0x000000ffff637224 */ /* 0x000fe400078e005f */
[----:B------:R-:W-:Y:S01]  /*4d00*/  IMAD.MOV.U32 R73, RZ, RZ, R75 ;  /* 0x000000ffff497224 */ /* 0x000fe200078e004b */
[----:B------:R-:W3:Y:S02]  /*4d10*/  LDL R102, [R1+0x24] ;  /* 0x0000240001667983 */ /* 0x000ee40000100800 */
[----:B------:R-:W-:Y:S01]  /*4d20*/  HMMA.16816.F32 R80, R88, R104, R80 ;  /* 0x000000685850723c */ /* 0x000fe20000001850 */
[----:B------:R-:W-:Y:S01]  /*4d30*/  IMAD.MOV.U32 R75, RZ, RZ, R79 ;  /* 0x000000ffff4b7224 */ /* 0x000fe200078e004f */
[----:B------:R-:W3:Y:S01]  /*4d40*/  LDL R103, [R1+0x2c] ;  /* 0x00002c0001677983 */ /* 0x000ee20000100800 */
[----:B------:R-:W-:-:S02]  /*4d50*/  IMAD.MOV.U32 R77, RZ, RZ, R87 ;  /* 0x000000ffff4d7224 */ /* 0x000fc400078e0057 */
[----:B------:R-:W-:Y:S01]  /*4d60*/  IMAD.MOV.U32 R78, RZ, RZ, R93 ;  /* 0x000000ffff4e7224 */ /* 0x000fe200078e005d */
[----:B------:R-:W-:Y:S01]  /*4d70*/  HMMA.16816.F32 R60, R96, R104, R60 ;  /* 0x00000068603c723c */ /* 0x000fe2000000183c */
[----:B------:R-:W-:Y:S01]  /*4d80*/  IMAD.MOV.U32 R79, RZ, RZ, R95 ;  /* 0x000000ffff4f7224 */ /* 0x000fe200078e005f */
[C---:B------:R-:W-:Y:S01]  /*4d90*/  LOP3.LUT R88, R216.reuse, 0xff, RZ, 0xc0, !PT ;  /* 0x000000ffd8587812 */ /* 0x040fe200078ec0ff */
[----:B------:R-:W4:Y:S03]  /*4da0*/  LDL R99, [R1+0xc] ;  /* 0x00000c0001637983 */ /* 0x000f260000100800 */
[-C--:B------:R-:W-:Y:S01]  /*4db0*/  HMMA.16816.F32 R64, R72, R118.reuse, R64 ;  /* 0x000000764840723c */ /* 0x080fe20000001840 */
[----:B------:R-:W-:Y:S01]  /*4dc0*/  LOP3.LUT R89, R216, 0x1c, RZ, 0xc0, !PT ;  /* 0x0000001cd8597812 */ /* 0x000fe200078ec0ff */
[----:B------:R-:W3:Y:S04]  /*4dd0*/  LDL R95, [R1+0x10] ;  /* 0x00001000015f7983 */ /* 0x000ee80000100800 */
[----:B------:R-:W-:Y:S01]  /*4de0*/  HMMA.16816.F32 R76, R76, R118, R68 ;  /* 0x000000764c4c723c */ /* 0x000fe20000001844 */
[----:B------:R-:W-:Y:S01]  /*4df0*/  SHF.R.U32.HI R86, RZ, 0x3, R88 ;  /* 0x00000003ff567819 */ /* 0x000fe20000011658 */
[----:B------:R-:W3:Y:S04]  /*4e00*/  LDL R96, [R1+0x18] ;  /* 0x0000180001607983 */ /* 0x000ee80000100800 */
[----:B------:R-:W-:Y:S01]  /*4e10*/  FMUL R75, R80, UR12 ;  /* 0x0000000c504b7c20 */ /* 0x000fe20008400000 */
[----:B------:R-:W-:Y:S01]  /*4e20*/  FMUL R71, R81, UR12 ;  /* 0x0000000c51477c20 */ /* 0x000fe20008400000 */
[----:B------:R-:W-:Y:S01]  /*4e30*/  FMUL R68, R82, UR12 ;  /* 0x0000000c52447c20 */ /* 0x000fe20008400000 */
[----:B------:R-:W-:Y:S01]  /*4e40*/  FMUL R69, R83, UR12 ;  /* 0x0000000c53457c20 */ /* 0x000fe20008400000 */
[----:B------:R-:W3:Y:S02]  /*4e50*/  LDL R97, [R1+0x20] ;  /* 0x0000200001617983 */ /* 0x000ee40000100800 */
[----:B------:R-:W-:Y:S01]  /*4e60*/  FMNMX R75, R75, R71, !PT ;  /* 0x000000474b4b7209 */ /* 0x000fe20007800000 */
[----:B------:R-:W-:Y:S01]  /*4e70*/  FMUL R70, R60, UR12 ;  /* 0x0000000c3c467c20 */ /* 0x000fe20008400000 */
[----:B------:R-:W-:Y:S01]  /*4e80*/  FMNMX R68, R68, R69, !PT ;  /* 0x0000004544447209 */ /* 0x000fe20007800000 */
[----:B------:R-:W-:Y:S01]  /*4e90*/  FMUL R72, R61, UR12 ;  /* 0x0000000c3d487c20 */ /* 0x000fe20008400000 */
[----:B------:R-:W-:Y:S01]  /*4ea0*/  FMUL R71, R62, UR12 ;  /* 0x0000000c3e477c20 */ /* 0x000fe20008400000 */
[----:B------:R-:W-:Y:S01]  /*4eb0*/  FMUL R69, R63, UR12 ;  /* 0x0000000c3f457c20 */ /* 0x000fe20008400000 */
[----:B------:R-:W-:Y:S01]  /*4ec0*/  FMUL R74, R64, UR12 ;  /* 0x0000000c404a7c20 */ /* 0x000fe20008400000 */
[----:B------:R-:W-:Y:S01]  /*4ed0*/  FMUL R73, R66, UR12 ;  /* 0x0000000c42497c20 */ /* 0x000fe20008400000 */
[----:B------:R-:W-:Y:S01]  /*4ee0*/  FMNMX R70, R70, R72, !PT ;  /* 0x0000004846467209 */ /* 0x000fe20007800000 */
[----:B------:R-:W3:Y:S01]  /*4ef0*/  LDL R104, [R1+0x34] ;  /* 0x0000340001687983 */ /* 0x000ee20000100800 */
[----:B------:R-:W-:-:S02]  /*4f00*/  FMNMX R71, R71, R69, !PT ;  /* 0x0000004547477209 */ /* 0x000fc40007800000 */
[----:B------:R-:W-:Y:S01]  /*4f10*/  FMUL R72, R76, UR12 ;  /* 0x0000000c4c487c20 */ /* 0x000fe20008400000 */
[----:B------:R-:W-:Y:S01]  /*4f20*/  FMUL R69, R78, UR12 ;  /* 0x0000000c4e457c20 */ /* 0x000fe20008400000 */
[----:B------:R-:W-:Y:S01]  /*4f30*/  FMNMX R75, R74, R75, !PT ;  /* 0x0000004b4a4b7209 */ /* 0x000fe20007800000 */
        /* <DEDUP_REMOVED lines=8> */
[----:B------:R-:W3:Y:S01]  /*4fc0*/  LDL R98, [R1+0x28] ;  /* 0x0000280001627983 */ /* 0x000ee20000100800 */
[----:B------:R-:W-:-:S02]  /*4fd0*/  FMNMX R68, R73, R68, !PT ;  /* 0x0000004449447209 */ /* 0x000fc40007800000 */
[----:B------:R-:W-:Y:S01]  /*4fe0*/  FMNMX R70, R72, R70, !PT ;  /* 0x0000004648467209 */ /* 0x000fe20007800000 */
[----:B------:R-:W3:Y:S01]  /*4ff0*/  LDL R105, [R1+0x3c] ;  /* 0x00003c0001697983 */ /* 0x000ee20000100800 */
[----:B------:R-:W-:-:S03]  /*5000*/  FMNMX R71, R69, R71, !PT ;  /* 0x0000004745477209 */ /* 0x000fc60007800000 */
[----:B------:R-:W0:Y:S04]  /*5010*/  SHFL.BFLY PT, R74, R75, 0x2, 0x1f ;  /* 0x0c401f004b4a7f89 */ /* 0x000e2800000e0000 */
[----:B------:R-:W1:Y:S04]  /*5020*/  SHFL.BFLY PT, R73, R68, 0x2, 0x1f ;  /* 0x0c401f0044497f89 */ /* 0x000e6800000e0000 */
[----:B------:R-:W1:Y:S04]  /*5030*/  SHFL.BFLY PT, R72, R70, 0x2, 0x1f ;  /* 0x0c401f0046487f89 */ /* 0x000e6800000e0000 */
[----:B------:R-:W1:Y:S04]  /*5040*/  SHFL.BFLY PT, R69, R71, 0x2, 0x1f ;  /* 0x0c401f0047457f89 */ /* 0x000e6800000e0000 */
[----:B------:R-:W3:Y:S04]  /*5050*/  LDL R128, [R1+0xcc] ;  /* 0x0000cc0001807983 */ /* 0x000ee80000100800 */
[----:B------:R-:W3:Y:S01]  /*5060*/  LDL R129, [R1+0xec] ;  /* 0x0000ec0001817983 */ /* 0x000ee20000100800 */
[----:B0-----:R-:W-:-:S03]  /*5070*/  FMNMX R75, R75, R74, !PT ;  /* 0x0000004a4b4b7209 */ /* 0x001fc60007800000 */
[----:B------:R-:W3:Y:S01]  /*5080*/  LDL R118, [R1+0xa4] ;  /* 0x0000a40001767983 */ /* 0x000ee20000100800 */
[----:B-1----:R-:W-:-:S03]  /*5090*/  FMNMX R68, R68, R73, !PT ;  /* 0x0000004944447209 */ /* 0x002fc60007800000 */
[----:B------:R-:W3:Y:S01]  /*50a0*/  LDL R123, [R1+0xc4] ;  /* 0x0000c400017b7983 */ /* 0x000ee20000100800 */
[----:B------:R-:W-:-:S03]  /*50b0*/  FMNMX R70, R70, R72, !PT ;  /* 0x0000004846467209 */ /* 0x000fc60007800000 */
[----:B------:R-:W3:Y:S01]  /*50c0*/  LDL R119, [R1+0xd0] ;  /* 0x0000d00001777983 */ /* 0x000ee20000100800 */
[----:B------:R-:W-:-:S03]  /*50d0*/  FMNMX R71, R71, R69, !PT ;  /* 0x0000004547477209 */ /* 0x000fc60007800000 */
[----:B------:R-:W0:Y:S04]  /*50e0*/  SHFL.BFLY PT, R84, R75, 0x1, 0x1f ;  /* 0x0c201f004b547f89 */ /* 0x000e2800000e0000 */
[----:B------:R-:W1:Y:S04]  /*50f0*/  SHFL.BFLY PT, R72, R68, 0x1, 0x1f ;  /* 0x0c201f0044487f89 */ /* 0x000e6800000e0000 */
[----:B------:R-:W1:Y:S04]  /*5100*/  SHFL.BFLY PT, R73, R70, 0x1, 0x1f ;  /* 0x0c201f0046497f89 */ /* 0x000e6800000e0000 */
[----:B------:R-:W1:Y:S01]  /*5110*/  SHFL.BFLY PT, R74, R71, 0x1, 0x1f ;  /* 0x0c201f00474a7f89 */ /* 0x000e6200000e0000 */
[----:B------:R-:W-:-:S02]  /*5120*/  LEA R69, R89, UR8, 0x3 ;  /* 0x0000000859457c11 */ /* 0x000fc4000f8e18ff */
[----:B------:R-:W-:-:S05]  /*5130*/  LOP3.LUT R86, R86, 0x1c, RZ, 0xc0, !PT ;  /* 0x0000001c56567812 */ /* 0x000fca00078ec0ff */
[----:B------:R-:W-:Y:S01]  /*5140*/  IMAD.IADD R86, R69, 0x1, R86 ;  /* 0x0000000145567824 */ /* 0x000fe200078e0256 */
[----:B0-----:R-:W-:Y:S01]  /*5150*/  FMNMX R84, R75, R84, !PT ;  /* 0x000000544b547209 */ /* 0x001fe20007800000 */
[----:B------:R-:W-:Y:S01]  /*5160*/  BAR.SYNC.DEFER_BLOCKING 0x0 ;  /* 0x0000000000007b1d */ /* 0x000fe20000010000 */
[----:B-1----:R-:W-:Y:S02]  /*5170*/  FMNMX R72, R68, R72, !PT ;  /* 0x0000004844487209 */ /* 0x002fe40007800000 */
[----:B------:R-:W-:Y:S02]  /*5180*/  FMNMX R73, R70, R73, !PT ;  /* 0x0000004946497209 */ /* 0x000fe40007800000 */
[----:B------:R-:W-:Y:S01]  /*5190*/  FMNMX R74, R71, R74, !PT ;  /* 0x0000004a474a7209 */ /* 0x000fe20007800000 */
[----:B------:R-:W-:Y:S04]  /*51a0*/  @!P1 STS [R86], R84 ;  /* 0x0000005456009388 */ /* 0x000fe80000000800 */
[----:B------:R-:W-:Y:S04]  /*51b0*/  @!P1 STS [R86+0x100], R72 ;  /* 0x0001004856009388 */ /* 0x000fe80000000800 */
[----:B------:R-:W-:Y:S04]  /*51c0*/  @!P1 STS [R86+0x200], R73 ;  /* 0x0002004956009388 */ /* 0x000fe80000000800 */
[----:B------:R-:W-:Y:S01]  /*51d0*/  @!P1 STS [R86+0x300], R74 ;  /* 0x0003004a56009388 */ /* 0x000fe20000000800 */
[----:B------:R-:W-:Y:S01]  /*51e0*/  LEA R88, R88, UR8, 0x2 ;  /* 0x0000000858587c11 */ /* 0x000fe2000f8e10ff */
[----:B------:R-:W-:Y:S06]  /*51f0*/  BAR.SYNC.DEFER_BLOCKING 0x0 ;  /* 0x0000000000007b1d */ /* 0x000fec0000010000 */
[----:B------:R-:W0:Y:S04]  /*5200*/  LDS R68, [R88] ;  /* 0x0000000058447984 */ /* 0x000e280000000800 */
[----:B0-----:R-:W0:Y:S02]  /*5210*/  SHFL.BFLY PT, R70, R68, 0x4, 0x1f ;  /* 0x0c801f0044467f89 */ /* 0x001e2400000e0000 */
[----:B0-----:R-:W-:-:S05]  /*5220*/  FMNMX R70, R68, R70, !PT ;  /* 0x0000004644467209 */ /* 0x001fca0007800000 */
[----:B------:R-:W0:Y:S02]  /*5230*/  SHFL.BFLY PT, R68, R70, 0x2, 0x1f ;  /* 0x0c401f0046447f89 */ /* 0x000e2400000e0000 */
[----:B0-----:R-:W-:-:S05]  /*5240*/  FMNMX R68, R70, R68, !PT ;  /* 0x0000004446447209 */ /* 0x001fca0007800000 */
[----:B------:R-:W0:Y:S02]  /*5250*/  SHFL.BFLY PT, R70, R68, 0x1, 0x1f ;  /* 0x0c201f0044467f89 */ /* 0x000e2400000e0000 */
[----:B0-----:R-:W-:-:S05]  /*5260*/  FMNMX R70, R68, R70, !PT ;  /* 0x0000004644467209 */ /* 0x001fca0007800000 */
[----:B------:R-:W-:Y:S01]  /*5270*/  @!P0 STS [R88], R70 ;  /* 0x0000004658008388 */ /* 0x000fe20000000800 */
[----:B------:R-:W-:Y:S06]  /*5280*/  BAR.SYNC.DEFER_BLOCKING 0x0 ;  /* 0x0000000000007b1d */ /* 0x000fec0000010000 */
[----:B------:R-:W0:Y:S04]  /*5290*/  LDS R68, [R69] ;  /* 0x0000000045447984 */ /* 0x000e280000000800 */
[----:B------:R-:W1:Y:S04]  /*52a0*/  LDS R72, [R69+0x100] ;  /* 0x0001000045487984 */ /* 0x000e680000000800 */
[----:B------:R-:W5:Y:S01]  /*52b0*/  LDS R75, [R69+0x200] ;  /* 0x00020000454b7984 */ /* 0x000f620000000800 */
[----:B0-----:R-:W-:-:S05]  /*52c0*/  FMNMX R68, R68, R3, !PT ;  /* 0x0000000344447209 */ /* 0x001fca0007800000 */
[--C-:B------:R-:W-:Y:S02]  /*52d0*/  FFMA R70, R80, UR12, -R68.reuse ;  /* 0x0000000c50467c23 */ /* 0x100fe40008000844 */
[----:B------:R-:W0:Y:S01]  /*52e0*/  LDS R80, [R69+0x300] ;  /* 0x0003000045507984 */ /* 0x000e220000000800 */
[--C-:B------:R-:W-:Y:S01]  /*52f0*/  FFMA R65, R65, UR12, -R68.reuse ;  /* 0x0000000c41417c23 */ /* 0x100fe20008000844 */
[--C-:B------:R-:W-:Y:S01]  /*5300*/  FFMA R73, R64, UR12, -R68.reuse ;  /* 0x0000000c40497c23 */ /* 0x100fe20008000844 */
[----:B-1----:R-:W-:Y:S02]  /*5310*/  FMNMX R64, R72, R0, !PT ;  /* 0x0000000048407209 */ /* 0x002fe40007800000 */
[----:B------:R-:W-:Y:S01]  /*5320*/  FMUL R65, R65, 1.4426950216293334961 ;  /* 0x3fb8aa3b41417820 */ /* 0x000fe20000400000 */
[----:B------:R-:W-:Y:S01]  /*5330*/  FFMA R81, R81, UR12, -R68 ;  /* 0x0000000c51517c23 */ /* 0x000fe20008000844 */
[----:B------:R-:W-:Y:S02]  /*5340*/  FMUL R72, R73, 1.4426950216293334961 ;  /* 0x3fb8aa3b49487820 */ /* 0x000fe40000400000 */
[----:B------:R1:W-:Y:S01]  /*5350*/  MUFU.EX2 R73, R65 ;  /* 0x0000004100497308 */ /* 0x0003e20000000800 */
[----:B------:R-:W-:Y:S01]  /*5360*/  FMUL R71, R81, 1.4426950216293334961 ;  /* 0x3fb8aa3b51477820 */ /* 0x000fe20000400000 */
[--C-:B------:R-:W-:Y:S01]  /*5370*/  FFMA R81, R67, UR12, -R64.reuse ;  /* 0x0000000c43517c23 */ /* 0x100fe20008000840 */
[----:B-1----:R-:W-:-:S04]  /*5380*/  FFMA R65, R66, UR12, -R64 ;  /* 0x0000000c42417c23 */ /* 0x002fc80008000840 */
[----:B------:R-:W-:Y:S01]  /*5390*/  FMUL R67, R65, 1.4426950216293334961 ;  /* 0x3fb8aa3b41437820 */ /* 0x000fe20000400000 */
[----:B-----5:R-:W-:Y:S01]  /*53a0*/  FMNMX R65, R75, R5, !PT ;  /* 0x000000054b417209 */ /* 0x020fe20007800000 */
[----:B------:R-:W-:-:S04]  /*53b0*/  FMUL R75, R81, 1.4426950216293334961 ;  /* 0x3fb8aa3b514b7820 */ /* 0x000fc80000400000 */
[--C-:B------:R-:W-:Y:S01]  /*53c0*/  FFMA R60, R60, UR12, -R65.reuse ;  /* 0x0000000c3c3c7c23 */ /* 0x100fe20008000841 */
[----:B------:R-:W-:-:S03]  /*53d0*/  FFMA R81, R61, UR12, -R65 ;  /* 0x0000000c3d517c23 */ /* 0x000fc60008000841 */
[----:B------:R-:W-:-:S04]  /*53e0*/  FMUL R60, R60, 1.4426950216293334961 ;  /* 0x3fb8aa3b3c3c7820 */ /* 0x000fc80000400000 */
[----:B------:R1:W-:Y:S01]  /*53f0*/  MUFU.EX2 R61, R60 ;  /* 0x0000003c003d7308 */ /* 0x0003e20000000800 */
[----:B------:R-:W-:Y:S01]  /*5400*/  FFMA R82, R82, UR12, -R64 ;  /* 0x0000000c52527c23 */ /* 0x000fe20008000840 */
[----:B-1----:R-:W-:Y:S01]  /*5410*/  FMUL R60, R81, 1.4426950216293334961 ;  /* 0x3fb8aa3b513c7820 */ /* 0x002fe20000400000 */
[----:B------:R-:W-:-:S05]  /*5420*/  FFMA R81, R76, UR12, -R65 ;  /* 0x0000000c4c517c23 */ /* 0x000fca0008000841 */
[----:B------:R0:W-:Y:S01]  /*5430*/  MUFU.EX2 R76, R60 ;  /* 0x0000003c004c7308 */ /* 0x0001e20000000800 */
[----:B------:R-:W-:Y:S01]  /*5440*/  FMUL R81, R81, 1.4426950216293334961 ;  /* 0x3fb8aa3b51517820 */ /* 0x000fe20000400000 */
[----:B------:R-:W-:Y:S01]  /*5450*/  FFMA R83, R83, UR12, -R64 ;  /* 0x0000000c53537c23 */ /* 0x000fe20008000840 */
[----:B0-----:R-:W-:Y:S01]  /*5460*/  FMNMX R60, R80, R7, !PT ;  /* 0x00000007503c7209 */ /* 0x001fe20007800000 */
[----:B------:R-:W-:-:S04]  /*5470*/  FFMA R80, R77, UR12, -R65 ;  /* 0x0000000c4d507c23 */ /* 0x000fc80008000841 */
[----:B------:R0:W-:Y:S01]  /*5480*/  MUFU.EX2 R77, R81 ;  /* 0x00000051004d7308 */ /* 0x0001e20000000800 */
[--C-:B------:R-:W-:Y:S01]  /*5490*/  FFMA R63, R63, UR12, -R60.reuse ;  /* 0x0000000c3f3f7c23 */ /* 0x100fe2000800083c */
[----:B------:R-:W-:Y:S01]  /*54a0*/  FMUL R70, R70, 1.4426950216293334961 ;  /* 0x3fb8aa3b46467820 */ /* 0x000fe20000400000 */
[----:B------:R-:W-:Y:S01]  /*54b0*/  FMUL R74, R82, 1.4426950216293334961 ;  /* 0x3fb8aa3b524a7820 */ /* 0x000fe20000400000 */
[----:B------:R-:W-:Y:S01]  /*54c0*/  FMUL R83, R83, 1.4426950216293334961 ;  /* 0x3fb8aa3b53537820 */ /* 0x000fe20000400000 */
[--C-:B0-----:R-:W-:Y:S01]  /*54d0*/  FFMA R81, R62, UR12, -R60.reuse ;  /* 0x0000000c3e517c23 */ /* 0x101fe2000800083c */
[----:B------:R-:W-:Y:S01]  /*54e0*/  FMUL R63, R63, 1.4426950216293334961 ;  /* 0x3fb8aa3b3f3f7820 */ /* 0x000fe20000400000 */
[--C-:B------:R-:W-:Y:S02]  /*54f0*/  FFMA R78, R78, UR12, -R60.reuse ;  /* 0x0000000c4e4e7c23 */ /* 0x100fe4000800083c */
[----:B------:R-:W-:Y:S01]  /*5500*/  FMUL R81, R81, 1.4426950216293334961 ;  /* 0x3fb8aa3b51517820 */ /* 0x000fe20000400000 */
[----:B------:R-:W-:Y:S01]  /*5510*/  MUFU.EX2 R66, R83 ;  /* 0x0000005300427308 */ /* 0x000fe20000000800 */
[----:B------:R-:W-:Y:S01]  /*5520*/  FMUL R78, R78, 1.4426950216293334961 ;  /* 0x3fb8aa3b4e4e7820 */ /* 0x000fe20000400000 */
[----:B------:R-:W-:Y:S01]  /*5530*/  FFMA R79, R79, UR12, -R60 ;  /* 0x0000000c4f4f7c23 */ /* 0x000fe2000800083c */
[----:B------:R-:W-:-:S05]  /*5540*/  FMUL R80, R80, 1.4426950216293334961 ;  /* 0x3fb8aa3b50507820 */ /* 0x000fca0000400000 */
[----:B------:R-:W-:Y:S01]  /*5550*/  MUFU.EX2 R70, R70 ;  /* 0x0000004600467308 */ /* 0x000fe20000000800 */
[----:B------:R-:W-:-:S07]  /*5560*/  FMUL R79, R79, 1.4426950216293334961 ;  /* 0x3fb8aa3b4f4f7820 */ /* 0x000fce0000400000 */
[----:B------:R-:W0:Y:S08]  /*5570*/  MUFU.EX2 R71, R71 ;  /* 0x0000004700477308 */ /* 0x000e300000000800 */
[----:B------:R-:W1:Y:S08]  /*5580*/  MUFU.EX2 R74, R74 ;  /* 0x0000004a004a7308 */ /* 0x000e700000000800 */
[----:B------:R1:W-:Y:S08]  /*5590*/  MUFU.EX2 R83, R81 ;  /* 0x0000005100537308 */ /* 0x0003f00000000800 */
[----:B------:R-:W-:Y:S08]  /*55a0*/  MUFU.EX2 R84, R63 ;  /* 0x0000003f00547308 */ /* 0x000ff00000000800 */
[----:B------:R-:W5:Y:S08]  /*55b0*/  MUFU.EX2 R72, R72 ;  /* 0x0000004800487308 */ /* 0x000f700000000800 */
[----:B------:R-:W2:Y:S08]  /*55c0*/  MUFU.EX2 R67, R67 ;  /* 0x0000004300437308 */ /* 0x000eb00000000800 */
[----:B------:R-:W4:Y:S08]  /*55d0*/  MUFU.EX2 R85, R78 ;  /* 0x0000004e00557308 */ /* 0x000f300000000800 */
[----:B------:R-:W3:Y:S08]  /*55e0*/  MUFU.EX2 R75, R75 ;  /* 0x0000004b004b7308 */ /* 0x000ef00000000800 */
[----:B------:R5:W3:Y:S08]  /*55f0*/  MUFU.EX2 R62, R80 ;  /* 0x00000050003e7308 */ /* 0x000af00000000800 */
[----:B------:R2:W3:Y:S01]  /*5600*/  MUFU.EX2 R93, R79 ;  /* 0x0000004f005d7308 */ /* 0x0004e20000000800 */
[----:B0-----:R-:W-:Y:S01]  /*5610*/  FADD R87, R70, R71 ;  /* 0x0000004746577221 */ /* 0x001fe20000000000 */
[----:B-1----:R-:W-:Y:S01]  /*5620*/  FADD R81, R74, R66 ;  /* 0x000000424a517221 */ /* 0x002fe20000000000 */
[----:B-----5:R-:W-:-:S02]  /*5630*/  FADD R80, R61, R76 ;  /* 0x0000004c3d507221 */ /* 0x020fc40000000000 */
[----:B------:R-:W-:Y:S01]  /*5640*/  FADD R87, R72, R87 ;  /* 0x0000005748577221 */ /* 0x000fe20000000000 */
[----:B--2---:R-:W-:Y:S01]  /*5650*/  FADD R79, R83, R84 ;  /* 0x00000054534f7221 */ /* 0x004fe20000000000 */
[----:B------:R-:W-:Y:S01]  /*5660*/  FADD R81, R67, R81 ;  /* 0x0000005143517221 */ /* 0x000fe20000000000 */
[----:B------:R-:W-:Y:S02]  /*5670*/  FADD R80, R77, R80 ;  /* 0x000000504d507221 */ /* 0x000fe40000000000 */
[----:B----4-:R-:W-:Y:S01]  /*5680*/  FADD R79, R85, R79 ;  /* 0x0000004f554f7221 */ /* 0x010fe20000000000 */
[----:B------:R-:W-:Y:S01]  /*5690*/  FADD R87, R73, R87 ;  /* 0x0000005749577221 */ /* 0x000fe20000000000 */
[----:B---3--:R-:W-:Y:S01]  /*56a0*/  FADD R81, R75, R81 ;  /* 0x000000514b517221 */ /* 0x008fe20000000000 */
[----:B------:R-:W-:Y:S01]  /*56b0*/  FADD R80, R62, R80 ;  /* 0x000000503e507221 */ /* 0x000fe20000000000 */
[----:B------:R-:W-:Y:S02]  /*56c0*/  FADD R79, R93, R79 ;  /* 0x0000004f5d4f7221 */ /* 0x000fe40000000000 */
[----:B------:R-:W0:Y:S04]  /*56d0*/  SHFL.BFLY PT, R90, R87, 0x2, 0x1f ;  /* 0x0c401f00575a7f89 */ /* 0x000e2800000e0000 */
[----:B------:R-:W1:Y:S04]  /*56e0*/  SHFL.BFLY PT, R82, R81, 0x2, 0x1f ;  /* 0x0c401f0051527f89 */ /* 0x000e6800000e0000 */
[----:B------:R-:W2:Y:S04]  /*56f0*/  SHFL.BFLY PT, R63, R80, 0x2, 0x1f ;  /* 0x0c401f00503f7f89 */ /* 0x000ea800000e0000 */
[----:B------:R-:W3:Y:S01]  /*5700*/  SHFL.BFLY PT, R78, R79, 0x2, 0x1f ;  /* 0x0c401f004f4e7f89 */ /* 0x000ee200000e0000 */
[----:B0-----:R-:W-:Y:S01]  /*5710*/  FADD R90, R87, R90 ;  /* 0x0000005a575a7221 */ /* 0x001fe20000000000 */
[----:B-1----:R-:W-:Y:S01]  /*5720*/  FADD R82, R81, R82 ;  /* 0x0000005251527221 */ /* 0x002fe20000000000 */
[----:B--2---:R-:W-:Y:S01]  /*5730*/  FADD R63, R80, R63 ;  /* 0x0000003f503f7221 */ /* 0x004fe20000000000 */
[----:B---3--:R-:W-:-:S03]  /*5740*/  FADD R78, R79, R78 ;  /* 0x0000004e4f4e7221 */ /* 0x008fc60000000000 */
[----:B------:R-:W0:Y:S04]  /*5750*/  SHFL.BFLY PT, R80, R82, 0x1, 0x1f ;  /* 0x0c201f0052507f89 */ /* 0x000e2800000e0000 */
[----:B------:R-:W1:Y:S04]  /*5760*/  SHFL.BFLY PT, R79, R90, 0x1, 0x1f ;  /* 0x0c201f005a4f7f89 */ /* 0x000e6800000e0000 */
[----:B------:R-:W2:Y:S04]  /*5770*/  SHFL.BFLY PT, R81, R63, 0x1, 0x1f ;  /* 0x0c201f003f517f89 */ /* 0x000ea800000e0000 */
[----:B------:R-:W3:Y:S01]  /*5780*/  SHFL.BFLY PT, R87, R78, 0x1, 0x1f ;  /* 0x0c201f004e577f89 */ /* 0x000ee200000e0000 */
[----:B0-----:R-:W-:Y:S01]  /*5790*/  FADD R80, R82, R80 ;  /* 0x0000005052507221 */ /* 0x001fe20000000000 */
[----:B------:R-:W-:Y:S01]  /*57a0*/  BAR.SYNC.DEFER_BLOCKING 0x0 ;  /* 0x0000000000007b1d */ /* 0x000fe20000010000 */
[----:B-1----:R-:W-:Y:S01]  /*57b0*/  FADD R79, R90, R79 ;  /* 0x0000004f5a4f7221 */ /* 0x002fe20000000000 */
[----:B--2---:R-:W-:-:S04]  /*57c0*/  FADD R81, R63, R81 ;  /* 0x000000513f517221 */ /* 0x004fc80000000000 */
[----:B------:R-:W2:Y:S01]  /*57d0*/  LDL R82, [R1] ;  /* 0x0000000001527983 */ /* 0x000ea20000100800 */
[----:B---3--:R-:W-:-:S03]  /*57e0*/  FADD R87, R78, R87 ;  /* 0x000000574e577221 */ /* 0x008fc60000000000 */
[----:B------:R-:W-:Y:S04]  /*57f0*/  @!P1 STS [R86], R79 ;  /* 0x0000004f56009388 */ /* 0x000fe80000000800 */
[----:B------:R-:W-:Y:S04]  /*5800*/  @!P1 STS [R86+0x100], R80 ;  /* 0x0001005056009388 */ /* 0x000fe80000000800 */
[----:B------:R-:W-:Y:S04]  /*5810*/  @!P1 STS [R86+0x200], R81 ;  /* 0x0002005156009388 */ /* 0x000fe80000000800 */
[----:B------:R-:W-:Y:S01]  /*5820*/  @!P1 STS [R86+0x300], R87 ;  /* 0x0003005756009388 */ /* 0x000fe20000000800 */
[----:B------:R-:W-:Y:S06]  /*5830*/  BAR.SYNC.DEFER_BLOCKING 0x0 ;  /* 0x0000000000007b1d */ /* 0x000fec0000010000 */
[----:B------:R-:W0:Y:S04]  /*5840*/  LDS R63, [R88] ;  /* 0x00000000583f7984 */ /* 0x000e280000000800 */
[----:B0-----:R-:W0:Y:S02]  /*5850*/  SHFL.BFLY PT, R78, R63, 0x4, 0x1f ;  /* 0x0c801f003f4e7f89 */ /* 0x001e2400000e0000 */
[----:B0-----:R-:W-:-:S05]  /*5860*/  FADD R78, R63, R78 ;  /* 0x0000004e3f4e7221 */ /* 0x001fca0000000000 */
[----:B------:R-:W0:Y:S02]  /*5870*/  SHFL.BFLY PT, R63, R78, 0x2, 0x1f ;  /* 0x0c401f004e3f7f89 */ /* 0x000e2400000e0000 */
[----:B0-----:R-:W-:-:S05]  /*5880*/  FADD R63, R78, R63 ;  /* 0x0000003f4e3f7221 */ /* 0x001fca0000000000 */
[----:B------:R-:W0:Y:S01]  /*5890*/  SHFL.BFLY PT, R78, R63, 0x1, 0x1f ;  /* 0x0c201f003f4e7f89 */ /* 0x000e2200000e0000 */
[----:B------:R-:W-:Y:S02]  /*58a0*/  IADD3 R86, P2, R239, UR5, RZ ;  /* 0x00000005ef567c10 */ /* 0x000fe4000ff5e0ff */
[----:B------:R-:W-:Y:S01]  /*58b0*/  IADD3 R80, P3, R243, UR5, RZ ;  /* 0x00000005f3507c10 */ /* 0x000fe2000ff7e0ff */
[----:B0-----:R-:W-:-:S05]  /*58c0*/  FADD R63, R63, R78 ;  /* 0x0000004e3f3f7221 */ /* 0x001fca0000000000 */
[----:B------:R0:W-:Y:S01]  /*58d0*/  @!P0 STS [R88], R63 ;  /* 0x0000003f58008388 */ /* 0x0001e20000000800 */
[C---:B------:R-:W-:Y:S01]  /*58e0*/  IMAD.SHL.U32 R79, R216.reuse, 0x20, RZ ;  /* 0x00000020d84f7824 */ /* 0x040fe200078e00ff */
[----:B------:R-:W-:Y:S02]  /*58f0*/  LOP3.LUT R92, R216, 0xf, RZ, 0xc0, !PT ;  /* 0x0000000fd85c7812 */ /* 0x000fe400078ec0ff */
[----:B------:R-:W-:Y:S01]  /*5900*/  IADD3.X R87, R237, UR9, RZ, P2, !PT ;  /* 0x00000009ed577c10 */ /* 0x000fe200097fe4ff */
[----:B------:R-:W-:Y:S01]  /*5910*/  BAR.SYNC.DEFER_BLOCKING 0x0 ;  /* 0x0000000000007b1d */ /* 0x000fe20000010000 */
[----:B------:R-:W-:Y:S02]  /*5920*/  IADD3.X R81, R241, UR9, RZ, P3, !PT ;  /* 0x00000009f1517c10 */ /* 0x000fe40009ffe4ff */
[----:B------:R-:W-:Y:S02]  /*5930*/  IADD3 R90, P2, R247, UR5, RZ ;  /* 0x00000005f75a7c10 */ /* 0x000fe4000ff5e0ff */
[----:B0-----:R-:W-:Y:S01]  /*5940*/  IADD3 R88, P3, R250, UR5, RZ ;  /* 0x00000005fa587c10 */ /* 0x001fe2000ff7e0ff */
[----:B------:R-:W-:Y:S01]  /*5950*/  IMAD R78, R89, 0x8, R92 ;  /* 0x00000008594e7824 */ /* 0x000fe200078e025c */
[----:B------:R-:W-:Y:S01]  /*5960*/  LOP3.LUT R79, R79, 0x60, RZ, 0xc0, !PT ;  /* 0x000000604f4f7812 */ /* 0x000fe200078ec0ff */
[----:B------:R-:W3:Y:S01]  /*5970*/  LDL R216, [R1+0x124] ;  /* 0x0001240001d87983 */ /* 0x000ee20000100800 */
[----:B------:R-:W-:-:S02]  /*5980*/  IADD3.X R91, R245, UR9, RZ, P2, !PT ;  /* 0x00000009f55b7c10 */ /* 0x000fc400097fe4ff */
[----:B------:R-:W-:Y:S01]  /*5990*/  IADD3.X R89, R249, UR9, RZ, P3, !PT ;  /* 0x00000009f9597c10 */ /* 0x000fe20009ffe4ff */
[----:B------:R-:W-:Y:S01]  /*59a0*/  IMAD R92, R92, 0x100, R79 ;  /* 0x000001005c5c7824 */ /* 0x000fe200078e024f */
[----:B------:R0:W4:Y:S04]  /*59b0*/  LDG.E.U8 R63, desc[UR10][R86.64] ;  /* 0x0000000a563f7981 */ /* 0x000128000c1e1100 */
[----:B------:R1:W5:Y:S04]  /*59c0*/  LDG.E.U8 R79, desc[UR10][R88.64] ;  /* 0x0000000a584f7981 */ /* 0x000368000c1e1100 */
[----:B------:R-:W5:Y:S01]  /*59d0*/  LDG.E.U8 R81, desc[UR10][R80.64] ;  /* 0x0000000a50517981 */ /* 0x000f62000c1e1100 */
[----:B0-----:R-:W-:-:S04]  /*59e0*/  IADD3 R86, P2, R252, UR5, RZ ;  /* 0x00000005fc567c10 */ /* 0x001fc8000ff5e0ff */
[----:B------:R-:W-:Y:S02]  /*59f0*/  IADD3.X R87, R251, UR9, RZ, P2, !PT ;  /* 0x00000009fb577c10 */ /* 0x000fe400097fe4ff */
[----:B-1----:R-:W-:Y:S02]  /*5a00*/  IADD3 R88, P2, R99, UR5, RZ ;  /* 0x0000000563587c10 */ /* 0x002fe4000ff5e0ff */
[----:B------:R-:W3:Y:S04]  /*5a10*/  LDL R99, [R1+0x30] ;  /* 0x0000300001637983 */ /* 0x000ee80000100800 */
[----:B------:R0:W5:Y:S01]  /*5a20*/  LDG.E.U8 R80, desc[UR10][R90.64] ;  /* 0x0000000a5a507981 */ /* 0x000162000c1e1100 */
[----:B------:R-:W-:Y:S02]  /*5a30*/  IADD3.X R89, R94, UR9, RZ, P2, !PT ;  /* 0x000000095e597c10 */ /* 0x000fe400097fe4ff */
[----:B0-----:R-:W-:-:S02]  /*5a40*/  IADD3 R90, P3, R214, UR5, RZ ;  /* 0x00000005d65a7c10 */ /* 0x001fc4000ff7e0ff */
[----:B------:R-:W4:Y:S02]  /*5a50*/  LDL R214, [R1+0xf4] ;  /* 0x0000f40001d67983 */ /* 0x000f240000100800 */
[----:B--2---:R-:W-:Y:S02]  /*5a60*/  IADD3.X R91, R82, UR9, RZ, P3, !PT ;  /* 0x00000009525b7c10 */ /* 0x004fe40009ffe4ff */
[----:B------:R0:W2:Y:S04]  /*5a70*/  LDG.E.U8 R82, desc[UR10][R86.64] ;  /* 0x0000000a56527981 */ /* 0x0000a8000c1e1100 */
[----:B------:R1:W5:Y:S01]  /*5a80*/  LDG.E.U8 R94, desc[UR10][R90.64] ;  /* 0x0000000a5a5e7981 */ /* 0x000362000c1e1100 */
[----:B0-----:R-:W-:-:S03]  /*5a90*/  IADD3 R86, P3, R100, UR5, RZ ;  /* 0x0000000564567c10 */ /* 0x001fc6000ff7e0ff */
[----:B------:R-:W4:Y:S01]  /*5aa0*/  LDL R100, [R1+0x38] ;  /* 0x0000380001647983 */ /* 0x000f220000100800 */
[----:B-1----:R-:W-:Y:S02]  /*5ab0*/  IADD3 R90, P2, R101, UR5, RZ ;  /* 0x00000005655a7c10 */ /* 0x002fe4000ff5e0ff */
[----:B------:R-:W-:Y:S01]  /*5ac0*/  IADD3.X R87, R95, UR9, RZ, P3, !PT ;  /* 0x000000095f577c10 */ /* 0x000fe20009ffe4ff */
[----:B------:R-:W2:Y:S01]  /*5ad0*/  LDL R101, [R1+0x40] ;  /* 0x0000400001657983 */ /* 0x000ea20000100800 */
[----:B------:R-:W-:-:S03]  /*5ae0*/  IADD3.X R91, R96, UR9, RZ, P2, !PT ;  /* 0x00000009605b7c10 */ /* 0x000fc600097fe4ff */
[----:B------:R0:W5:Y:S04]  /*5af0*/  LDG.E.U8 R95, desc[UR10][R88.64] ;  /* 0x0000000a585f7981 */ /* 0x000168000c1e1100 */
[----:B------:R1:W5:Y:S01]  /*5b00*/  LDG.E.U8 R96, desc[UR10][R86.64] ;  /* 0x0000000a56607981 */ /* 0x000362000c1e1100 */
[----:B0-----:R-:W-:-:S03]  /*5b10*/  IADD3 R88, P3, R102, UR5, RZ ;  /* 0x0000000566587c10 */ /* 0x001fc6000ff7e0ff */
[----:B------:R-:W5:Y:S01]  /*5b20*/  LDL R102, [R1+0x48] ;  /* 0x0000480001667983 */ /* 0x000f620000100800 */
[----:B-1----:R-:W-:-:S03]  /*5b30*/  IADD3 R86, P2, R103, UR5, RZ ;  /* 0x0000000567567c10 */ /* 0x002fc6000ff5e0ff */
[----:B------:R-:W5:Y:S01]  /*5b40*/  LDL R103, [R1+0x50] ;  /* 0x0000500001677983 */ /* 0x000f620000100800 */
[----:B------:R-:W-:-:S03]  /*5b50*/  IADD3.X R89, R97, UR9, RZ, P3, !PT ;  /* 0x0000000961597c10 */ /* 0x000fc60009ffe4ff */
[----:B------:R0:W5:Y:S01]  /*5b60*/  LDG.E.U8 R97, desc[UR10][R90.64] ;  /* 0x0000000a5a617981 */ /* 0x000162000c1e1100 */
[----:B------:R-:W-:-:S03]  /*5b70*/  IADD3.X R87, R98, UR9, RZ, P2, !PT ;  /* 0x0000000962577c10 */ /* 0x000fc600097fe4ff */
[----:B------:R1:W5:Y:S01]  /*5b80*/  LDG.E.U8 R98, desc[UR10][R88.64] ;  /* 0x0000000a58627981 */ /* 0x000362000c1e1100 */
[----:B0-----:R-:W-:-:S03]  /*5b90*/  IADD3 R90, P3, R104, UR5, RZ ;  /* 0x00000005685a7c10 */ /* 0x001fc6000ff7e0ff */
[----:B------:R-:W5:Y:S01]  /*5ba0*/  LDL R104, [R1+0x58] ;  /* 0x0000580001687983 */ /* 0x000f620000100800 */
[----:B-1----:R-:W-:-:S03]  /*5bb0*/  IADD3 R88, P2, R105, UR5, RZ ;  /* 0x0000000569587c10 */ /* 0x002fc6000ff5e0ff */
[----:B------:R-:W5:Y:S01]  /*5bc0*/  LDL R105, [R1+0x60] ;  /* 0x0000600001697983 */ /* 0x000f620000100800 */
[----:B---3--:R-:W-:-:S03]  /*5bd0*/  IADD3.X R91, R99, UR9, RZ, P3, !PT ;  /* 0x00000009635b7c10 */ /* 0x008fc60009ffe4ff */
[----:B------:R0:W3:Y:S02]  /*5be0*/  LDG.E.U8 R99, desc[UR10][R86.64] ;  /* 0x0000000a56637981 */ /* 0x0000e4000c1e1100 */
[----:B0-----:R-:W-:Y:S02]  /*5bf0*/  IADD3 R86, P3, R106, UR5, RZ ;  /* 0x000000056a567c10 */ /* 0x001fe4000ff7e0ff */
[----:B------:R-:W3:Y:S01]  /*5c00*/  LDL R106, [R1+0x68] ;  /* 0x00006800016a7983 */ /* 0x000ee20000100800 */
[----:B----4-:R-:W-:-:S03]  /*5c10*/  IADD3.X R89, R100, UR9, RZ, P2, !PT ;  /* 0x0000000964597c10 */ /* 0x010fc600097fe4ff */
[----:B------:R0:W4:Y:S01]  /*5c20*/  LDG.E.U8 R100, desc[UR10][R90.64] ;  /* 0x0000000a5a647981 */ /* 0x000122000c1e1100 */
[----:B--2---:R-:W-:-:S03]  /*5c30*/  IADD3.X R87, R101, UR9, RZ, P3, !PT ;  /* 0x0000000965577c10 */ /* 0x004fc60009ffe4ff */
[----:B------:R1:W2:Y:S01]  /*5c40*/  LDG.E.U8 R101, desc[UR10][R88.64] ;  /* 0x0000000a58657981 */ /* 0x0002a2000c1e1100 */
[----:B0-----:R-:W-:-:S03]  /*5c50*/  IADD3 R90, P2, R107, UR5, RZ ;  /* 0x000000056b5a7c10 */ /* 0x001fc6000ff5e0ff */
[----:B------:R-:W4:Y:S01]  /*5c60*/  LDL R107, [R1+0x70] ;  /* 0x00007000016b7983 */ /* 0x000f220000100800 */
[----:B-1----:R-:W-:-:S03]  /*5c70*/  IADD3 R88, P3, R109, UR5, RZ ;  /* 0x000000056d587c10 */ /* 0x002fc6000ff7e0ff */
[----:B------:R-:W2:Y:S01]  /*5c80*/  LDL R109, [R1+0x80] ;  /* 0x00008000016d7983 */ /* 0x000ea20000100800 */
[----:B-----5:R-:W-:-:S03]  /*5c90*/  IADD3.X R91, R102, UR9, RZ, P2, !PT ;  /* 0x00000009665b7c10 */ /* 0x020fc600097fe4ff */
[----:B------:R0:W5:Y:S01]  /*5ca0*/  LDG.E.U8 R102, desc[UR10][R86.64] ;  /* 0x0000000a56667981 */ /* 0x000162000c1e1100 */
[----:B------:R-:W-:-:S03]  /*5cb0*/  IADD3.X R89, R103, UR9, RZ, P3, !PT ;  /* 0x0000000967597c10 */ /* 0x000fc60009ffe4ff */
        /* <DEDUP_REMOVED lines=16> */
[----:B------:R-:W3:Y:S02]  /*5dc0*/  LDL R113, [R1+0xa0] ;  /* 0x0000a00001717983 */ /* 0x000ee40000100800 */
[----:B------:R-:W-:Y:S02]  /*5dd0*/  IADD3.X R91, R108, UR9, RZ, P2, !PT ;  /* 0x000000096c5b7c10 */ /* 0x000fe400097fe4ff */
[----:B----4-:R-:W-:Y:S02]  /*5de0*/  IADD3.X R87, R107, UR9, RZ, P3, !PT ;  /* 0x000000096b577c10 */ /* 0x010fe40009ffe4ff */
[----:B------:R0:W4:Y:S04]  /*5df0*/  LDG.E.U8 R107, desc[UR10][R88.64] ;  /* 0x0000000a586b7981 */ /* 0x000128000c1e1100 */
[----:B------:R1:W4:Y:S01]  /*5e00*/  LDG.E.U8 R108, desc[UR10][R86.64] ;  /* 0x0000000a566c7981 */ /* 0x000322000c1e1100 */
[----:B0-----:R-:W-:-:S03]  /*5e10*/  IADD3 R88, P3, R114, UR5, RZ ;  /* 0x0000000572587c10 */ /* 0x001fc6000ff7e0ff */
[----:B------:R-:W4:Y:S01]  /*5e20*/  LDL R114, [R1+0xa8] ;  /* 0x0000a80001727983 */ /* 0x000f220000100800 */
[----:B-1----:R-:W-:Y:S02]  /*5e30*/  IADD3 R86, P2, R115, UR5, RZ ;  /* 0x0000000573567c10 */ /* 0x002fe4000ff5e0ff */
[----:B--2---:R-:W-:Y:S01]  /*5e40*/  IADD3.X R89, R109, UR9, RZ, P3, !PT ;  /* 0x000000096d597c10 */ /* 0x004fe20009ffe4ff */
[----:B------:R-:W2:Y:S04]  /*5e50*/  LDL R115, [R1+0xb0] ;  /* 0x0000b00001737983 */ /* 0x000ea80000100800 */
[----:B------:R0:W2:Y:S01]  /*5e60*/  LDG.E.U8 R109, desc[UR10][R90.64] ;  /* 0x0000000a5a6d7981 */ /* 0x0000a2000c1e1100 */
[----:B-----5:R-:W-:-:S03]  /*5e70*/  IADD3.X R87, R110, UR9, RZ, P2, !PT ;  /* 0x000000096e577c10 */ /* 0x020fc600097fe4ff */
        /* <DEDUP_REMOVED lines=39> */
[----:B-1----:R-:W-:Y:S02]  /*60f0*/  IADD3 R88, P3, R126, UR5, RZ ;  /* 0x000000057e587c10 */ /* 0x002fe4000ff7e0ff */
[----:B------:R-:W-:Y:S01]  /*6100*/  IADD3.X R91, R120, UR9, RZ, P2, !PT ;  /* 0x00000009785b7c10 */ /* 0x000fe200097fe4ff */
[----:B------:R-:W5:Y:S04]  /*6110*/  LDL R126, [R1+0x108] ;  /* 0x00010800017e7983 */ /* 0x000f680000100800 */
[----:B------:R0:W5:Y:S02]  /*6120*/  LDG.E.U8 R120, desc[UR10][R86.64] ;  /* 0x0000000a56787981 */ /* 0x000164000c1e1100 */
[----:B0-----:R-:W-:-:S02]  /*6130*/  IADD3 R86, P2, R129, UR5, RZ ;  /* 0x0000000581567c10 */ /* 0x001fc4000ff5e0ff */
        /* <DEDUP_REMOVED lines=14> */
[----:B------:R0:W5:Y:S02]  /*6220*/  LDG.E.U8 R124, desc[UR10][R90.64] ;  /* 0x0000000a5a7c7981 */ /* 0x000164000c1e1100 */
[----:B0-----:R-:W-:Y:S02]  /*6230*/  IADD3 R90, P2, R128, UR5, RZ ;  /* 0x00000005805a7c10 */ /* 0x001fe4000ff5e0ff */
[----:B------:R-:W2:Y:S01]  /*6240*/  LDL R128, [R1+0x130] ;  /* 0x0001300001807983 */ /* 0x000ea20000100800 */
[----:B------:R-:W-:-:S03]  /*6250*/  IADD3.X R87, R125, UR9, RZ, P3, !PT ;  /* 0x000000097d577c10 */ /* 0x000fc60009ffe4ff */
[----:B------:R0:W5:Y:S01]  /*6260*/  LDG.E.U8 R125, desc[UR10][R88.64] ;  /* 0x0000000a587d7981 */ /* 0x000162000c1e1100 */
[----:B------:R-:W-:-:S03]  /*6270*/  IADD3.X R91, R126, UR9, RZ, P2, !PT ;  /* 0x000000097e5b7c10 */ /* 0x000fc600097fe4ff */
[----:B------:R1:W5:Y:S04]  /*6280*/  LDG.E.U8 R126, desc[UR10][R86.64] ;  /* 0x0000000a567e7981 */ /* 0x000368000c1e1100 */
[----:B------:R-:W5:Y:S01]  /*6290*/  LDG.E.U8 R90, desc[UR10][R90.64] ;  /* 0x0000000a5a5a7981 */ /* 0x000f62000c1e1100 */
[----:B0-----:R-:W-:-:S03]  /*62a0*/  IADD3 R88, P3, R222, UR5, RZ ;  /* 0x00000005de587c10 */ /* 0x001fc6000ff7e0ff */
[----:B------:R-:W5:Y:S01]  /*62b0*/  LDL R222, [R1+0x144] ;  /* 0x0001440001de7983 */ /* 0x000f620000100800 */
[----:B-1----:R-:W-:-:S03]  /*62c0*/  IADD3 R86, P2, R129, UR5, RZ ;  /* 0x0000000581567c10 */ /* 0x002fc6000ff5e0ff */
[----:B------:R-:W5:Y:S01]  /*62d0*/  LDL R129, [R1+0x138] ;  /* 0x0001380001817983 */ /* 0x000f620000100800 */
[----:B------:R-:W-:-:S03]  /*62e0*/  IADD3.X R89, R224, UR9, RZ, P3, !PT ;  /* 0x00000009e0597c10 */ /* 0x000fc60009ffe4ff */
[----:B------:R-:W5:Y:S04]  /*62f0*/  LDL R224, [R1+0x14c] ;  /* 0x00014c0001e07983 */ /* 0x000f680000100800 */
[----:B------:R-:W5:Y:S01]  /*6300*/  LDG.E.U8 R88, desc[UR10][R88.64] ;  /* 0x0000000a58587981 */ /* 0x000f62000c1e1100 */
[----:B---3--:R-:W-:-:S03]  /*6310*/  IADD3.X R87, R214, UR9, RZ, P2, !PT ;  /* 0x00000009d6577c10 */ /* 0x008fc600097fe4ff */
[----:B------:R-:W3:Y:S04]  /*6320*/  LDL R214, [R1+0x140] ;  /* 0x0001400001d67983 */ /* 0x000ee80000100800 */
[----:B------:R0:W3:Y:S02]  /*6330*/  LDG.E.U8 R91, desc[UR10][R86.64] ;  /* 0x0000000a565b7981 */ /* 0x0000e4000c1e1100 */
[----:B0-----:R-:W-:Y:S02]  /*6340*/  IADD3 R86, P2, R216, UR5, RZ ;  /* 0x00000005d8567c10 */ /* 0x001fe4000ff5e0ff */
[----:B------:R-:W3:Y:S02]  /*6350*/  LDL R216, [R1+0x148] ;  /* 0x0001480001d87983 */ /* 0x000ee40000100800 */
[----:B------:R-:W-:-:S02]  /*6360*/  IADD3.X R87, R225, UR9, RZ, P2, !PT ;  /* 0x00000009e1577c10 */ /* 0x000fc400097fe4ff */
[----:B------:R-:W3:Y:S04]  /*6370*/  LDL R225, [R1+0x154] ;  /* 0x0001540001e17983 */ /* 0x000ee80000100800 */
[----:B------:R0:W3:Y:S02]  /*6380*/  LDG.E.U8 R89, desc[UR10][R86.64] ;  /* 0x0000000a56597981 */ /* 0x0000e4000c1e1100 */
[----:B0-----:R-:W-:Y:S02]  /*6390*/  IADD3 R86, P2, R218, UR5, RZ ;  /* 0x00000005da567c10 */ /* 0x001fe4000ff5e0ff */
[----:B------:R-:W3:Y:S02]  /*63a0*/  LDL R218, [R1+0x150] ;  /* 0x0001500001da7983 */ /* 0x000ee40000100800 */
[----:B----4-:R-:W-:-:S05]  /*63b0*/  IADD3.X R87, R127, UR9, RZ, P2, !PT ;  /* 0x000000097f577c10 */ /* 0x010fca00097fe4ff */
[----:B------:R0:W4:Y:S02]  /*63c0*/  LDG.E.U8 R127, desc[UR10][R86.64] ;  /* 0x0000000a567f7981 */ /* 0x000124000c1e1100 */
[----:B0-----:R-:W-:Y:S02]  /*63d0*/  IADD3 R86, P2, R228, UR5, RZ ;  /* 0x00000005e4567c10 */ /* 0x001fe4000ff5e0ff */
[----:B------:R-:W4:Y:S02]  /*63e0*/  LDL R228, [R1+0x164] ;  /* 0x0001640001e47983 */ /* 0x000f240000100800 */
[----:B--2---:R-:W-:-:S05]  /*63f0*/  IADD3.X R87, R128, UR9, RZ, P2, !PT ;  /* 0x0000000980577c10 */ /* 0x004fca00097fe4ff */
[----:B------:R0:W2:Y:S02]  /*6400*/  LDG.E.U8 R128, desc[UR10][R86.64] ;  /* 0x0000000a56807981 */ /* 0x0000a4000c1e1100 */
[----:B0-----:R-:W-:Y:S02]  /*6410*/  IADD3 R86, P2, R220, UR5, RZ ;  /* 0x00000005dc567c10 */ /* 0x001fe4000ff5e0ff */
[----:B------:R-:W4:Y:S02]  /*6420*/  LDL R220, [R1+0x158] ;  /* 0x0001580001dc7983 */ /* 0x000f240000100800 */
[----:B-----5:R-:W-:-:S05]  /*6430*/  IADD3.X R87, R129, UR9, RZ, P2, !PT ;  /* 0x0000000981577c10 */ /* 0x020fca00097fe4ff */
[----:B------:R0:W5:Y:S02]  /*6440*/  LDG.E.U8 R129, desc[UR10][R86.64] ;  /* 0x0000000a56817981 */ /* 0x000164000c1e1100 */
[----:B0-----:R-:W-:Y:S02]  /*6450*/  IADD3 R86, P2, R222, UR5, RZ ;  /* 0x00000005de567c10 */ /* 0x001fe4000ff5e0ff */
[----:B------:R-:W2:Y:S02]  /*6460*/  LDL R222, [R1+0x160] ;  /* 0x0001600001de7983 */ /* 0x000ea40000100800 */
[----:B---3--:R-:W-:-:S05]  /*6470*/  IADD3.X R87, R214, UR9, RZ, P2, !PT ;  /* 0x00000009d6577c10 */ /* 0x008fca00097fe4ff */
[----:B------:R0:W3:Y:S02]  /*6480*/  LDG.E.U8 R214, desc[UR10][R86.64] ;  /* 0x0000000a56d67981 */ /* 0x0000e4000c1e1100 */
[----:B0-----:R-:W-:Y:S02]  /*6490*/  IADD3 R86, P2, R224, UR5, RZ ;  /* 0x00000005e0567c10 */ /* 0x001fe4000ff5e0ff */
[----:B------:R-:W5:Y:S02]  /*64a0*/  LDL R224, [R1+0x168] ;  /* 0x0001680001e07983 */ /* 0x000f640000100800 */
[----:B------:R-:W-:-:S05]  /*64b0*/  IADD3.X R87, R216, UR9, RZ, P2, !PT ;  /* 0x00000009d8577c10 */ /* 0x000fca00097fe4ff */
[----:B------:R0:W3:Y:S02]  /*64c0*/  LDG.E.U8 R216, desc[UR10][R86.64] ;  /* 0x0000000a56d87981 */ /* 0x0000e4000c1e1100 */
[----:B0-----:R-:W-:Y:S02]  /*64d0*/  IADD3 R86, P2, R225, UR5, RZ ;  /* 0x00000005e1567c10 */ /* 0x001fe4000ff5e0ff */
[----:B------:R-:W3:Y:S02]  /*64e0*/  LDL R225, [R1+0x170] ;  /* 0x0001700001e17983 */ /* 0x000ee40000100800 */
[----:B------:R-:W-:-:S05]  /*64f0*/  IADD3.X R87, R218, UR9, RZ, P2, !PT ;  /* 0x00000009da577c10 */ /* 0x000fca00097fe4ff */
        /* <DEDUP_REMOVED lines=10> */
[----:B------:R-:W2:Y:S02]  /*65a0*/  LDL R232, [R1+0x188] ;  /* 0x0001880001e87983 */ /* 0x000ea40000100800 */
[----:B-----5:R-:W-:-:S05]  /*65b0*/  IADD3.X R87, R224, UR9, RZ, P2, !PT ;  /* 0x00000009e0577c10 */ /* 0x020fca00097fe4ff */
[----:B------:R0:W5:Y:S02]  /*65c0*/  LDG.E.U8 R224, desc[UR10][R86.64] ;  /* 0x0000000a56e07981 */ /* 0x000164000c1e1100 */
[----:B0-----:R-:W-:Y:S02]  /*65d0*/  IADD3 R86, P2, R234, UR5, RZ ;  /* 0x00000005ea567c10 */ /* 0x001fe4000ff5e0ff */
[----:B------:R-:W5:Y:S02]  /*65e0*/  LDL R234, [R1+0x190] ;  /* 0x0001900001ea7983 */ /* 0x000f640000100800 */
[----:B---3--:R-:W-:-:S05]  /*65f0*/  IADD3.X R87, R225, UR9, RZ, P2, !PT ;  /* 0x00000009e1577c10 */ /* 0x008fca00097fe4ff */
[----:B------:R0:W3:Y:S02]  /*6600*/  LDG.E.U8 R225, desc[UR10][R86.64] ;  /* 0x0000000a56e17981 */ /* 0x0000e4000c1e1100 */
[----:B0-----:R-:W-:Y:S02]  /*6610*/  IADD3 R86, P2, R236, UR5, RZ ;  /* 0x00000005ec567c10 */ /* 0x001fe4000ff5e0ff */
[----:B------:R-:W3:Y:S02]  /*6620*/  LDL R236, [R1+0x198] ;  /* 0x0001980001ec7983 */ /* 0x000ee40000100800 */
[----:B----4-:R-:W-:-:S05]  /*6630*/  IADD3.X R87, R228, UR9, RZ, P2, !PT ;  /* 0x00000009e4577c10 */ /* 0x010fca00097fe4ff */
[----:B------:R0:W4:Y:S02]  /*6640*/  LDG.E.U8 R228, desc[UR10][R86.64] ;  /* 0x0000000a56e47981 */ /* 0x000124000c1e1100 */
[----:B0-----:R-:W-:Y:S02]  /*6650*/  IADD3 R86, P2, R238, UR5, RZ ;  /* 0x00000005ee567c10 */ /* 0x001fe4000ff5e0ff */
[----:B------:R-:W4:Y:S02]  /*6660*/  LDL R238, [R1+0x1a0] ;  /* 0x0001a00001ee7983 */ /* 0x000f240000100800 */
[----:B------:R-:W-:-:S05]  /*6670*/  IADD3.X R87, R230, UR9, RZ, P2, !PT ;  /* 0x00000009e6577c10 */ /* 0x000fca00097fe4ff */
        /* <DEDUP_REMOVED lines=12> */
[----:B------:R0:W3:Y:S04]  /*6740*/  LDG.E.U8 R236, desc[UR10][R86.64] ;  /* 0x0000000a56ec7981 */ /* 0x0000e8000c1e1100 */
[----:B------:R-:W0:Y:S02]  /*6750*/  LDL R87, [R1+0x1a4] ;  /* 0x0001a40001577983 */ /* 0x000e240000100800 */
[----:B0-----:R-:W-:-:S04]  /*6760*/  IADD3 R86, P2, R87, UR5, RZ ;  /* 0x0000000557567c10 */ /* 0x001fc8000ff5e0ff */
[----:B----4-:R-:W-:-:S05]  /*6770*/  IADD3.X R87, R238, UR9, RZ, P2, !PT ;  /* 0x00000009ee577c10 */ /* 0x010fca00097fe4ff */
[----:B------:R0:W4:Y:S04]  /*6780*/  LDG.E.U8 R238, desc[UR10][R86.64] ;  /* 0x0000000a56ee7981 */ /* 0x000128000c1e1100 */
[----:B------:R-:W0:Y:S02]  /*6790*/  LDL R87, [R1+0x1bc] ;  /* 0x0001bc0001577983 */ /* 0x000e240000100800 */
[----:B0-----:R-:W-:-:S04]  /*67a0*/  IADD3 R86, P2, R87, UR5, RZ ;  /* 0x0000000557567c10 */ /* 0x001fc8000ff5e0ff */
[----:B------:R-:W-:-:S05]  /*67b0*/  IADD3.X R87, R240, UR9, RZ, P2, !PT ;  /* 0x00000009f0577c10 */ /* 0x000fca00097fe4ff */
[----:B------:R0:W4:Y:S04]  /*67c0*/  LDG.E.U8 R240, desc[UR10][R86.64] ;  /* 0x0000000a56f07981 */ /* 0x000128000c1e1100 */
[----:B------:R-:W0:Y:S02]  /*67d0*/  LDL R87, [R1+0x1ac] ;  /* 0x0001ac0001577983 */ /* 0x000e240000100800 */
[----:B0-----:R-:W-:-:S04]  /*67e0*/  IADD3 R86, P2, R87, UR5, RZ ;  /* 0x0000000557567c10 */ /* 0x001fc8000ff5e0ff */
[----:B------:R-:W-:-:S05]  /*67f0*/  IADD3.X R87, R242, UR9, RZ, P2, !PT ;  /* 0x00000009f2577c10 */ /* 0x000fca00097fe4ff */
[----:B------:R0:W4:Y:S04]  /*6800*/  LDG.E.U8 R242, desc[UR10][R86.64] ;  /* 0x0000000a56f27981 */ /* 0x000128000c1e1100 */
[----:B------:R-:W0:Y:S02]  /*6810*/  LDL R87, [R1+0x1c4] ;  /* 0x0001c40001577983 */ /* 0x000e240000100800 */
[----:B0-----:R-:W-:-:S04]  /*6820*/  IADD3 R86, P2, R87, UR5, RZ ;  /* 0x0000000557567c10 */ /* 0x001fc8000ff5e0ff */
[----:B--2---:R-:W-:-:S05]  /*6830*/  IADD3.X R87, R244, UR9, RZ, P2, !PT ;  /* 0x00000009f4577c10 */ /* 0x004fca00097fe4ff */
[----:B------:R0:W2:Y:S04]  /*6840*/  LDG.E.U8 R244, desc[UR10][R86.64] ;  /* 0x0000000a56f47981 */ /* 0x0000a8000c1e1100 */
[----:B------:R-:W0:Y:S02]  /*6850*/  LDL R87, [R1+0x1cc] ;  /* 0x0001cc0001577983 */ /* 0x000e240000100800 */
[----:B0-----:R-:W-:-:S04]  /*6860*/  IADD3 R86, P2, R87, UR5, RZ ;  /* 0x0000000557567c10 */ /* 0x001fc8000ff5e0ff */
[----:B-----5:R-:W-:-:S05]  /*6870*/  IADD3.X R87, R246, UR9, RZ, P2, !PT ;  /* 0x00000009f6577c10 */ /* 0x020fca00097fe4ff */
[----:B------:R0:W5:Y:S04]  /*6880*/  LDG.E.U8 R246, desc[UR10][R86.64] ;  /* 0x0000000a56f67981 */ /* 0x000168000c1e1100 */
[----:B------:R-:W0:Y:S02]  /*6890*/  LDL R87, [R1+0x1b4] ;  /* 0x0001b40001577983 */ /* 0x000e240000100800 */
[----:B0-----:R-:W-:-:S04]  /*68a0*/  IADD3 R86, P2, R87, UR5, RZ ;  /* 0x0000000557567c10 */ /* 0x001fc8000ff5e0ff */
[----:B------:R-:W-:-:S05]  /*68b0*/  IADD3.X R87, R248, UR9, RZ, P2, !PT ;  /* 0x00000009f8577c10 */ /* 0x000fca00097fe4ff */
[----:B------:R0:W5:Y:S04]  /*68c0*/  LDG.E.U8 R248, desc[UR10][R86.64] ;  /* 0x0000000a56f87981 */ /* 0x000168000c1e1100 */
[----:B------:R-:W0:Y:S02]  /*68d0*/  LDL R87, [R1+0x1d4] ;  /* 0x0001d40001577983 */ /* 0x000e240000100800 */
[----:B0-----:R-:W-:Y:S02]  /*68e0*/  IADD3 R86, P2, R87, UR5, RZ ;  /* 0x0000000557567c10 */ /* 0x001fe4000ff5e0ff */
[----:B------:R-:W3:Y:S01]  /*68f0*/  LDL R87, [R1+0x1d0] ;  /* 0x0001d00001577983 */ /* 0x000ee20000100800 */
[----:B------:R-:W-:Y:S01]  /*6900*/  FADD R3, -R68, R3 ;  /* 0x0000000344037221 */ /* 0x000fe20000000100 */
[----:B------:R-:W-:-:S03]  /*6910*/  SHF.R.U32.HI R226, RZ, 0x1, R226 ;  /* 0x00000001ffe27819 */ /* 0x000fc600000116e2 */
[----:B------:R-:W-:Y:S01]  /*6920*/  FMUL R3, R3, 1.4426950216293334961 ;  /* 0x3fb8aa3b03037820 */ /* 0x000fe20000400000 */
[----:B------:R-:W-:-:S03]  /*6930*/  LOP3.LUT R226, R92, R226, RZ, 0x3c, !PT ;  /* 0x000000e25ce27212 */ /* 0x000fc600078e3cff */
[----:B------:R0:W1:Y:S02]  /*6940*/  MUFU.EX2 R92, R3 ;  /* 0x00000003005c7308 */ /* 0x0000640000000800 */
[----:B0-----:R-:W0:Y:S01]  /*6950*/  S2R R3, SR_TID.X ;  /* 0x0000000000037919 */ /* 0x001e220000002100 */
[----:B------:R-:W-:Y:S02]  /*6960*/  F2FP.SATFINITE.E4M3.F32.PACK_AB_MERGE_C R76, R76, R61, RZ ;  /* 0x0000003d4c4c723e */ /* 0x000fe400048070ff */
[----:B------:R-:W-:Y:S01]  /*6970*/  F2FP.SATFINITE.E4M3.F32.PACK_AB_MERGE_C R77, R62, R77, RZ ;  /* 0x0000004d3e4d723e */ /* 0x000fe200048070ff */
[----:B------:R-:W-:Y:S04]  /*6980*/  LDS R61, [R69+0x100] ;  /* 0x00010000453d7984 */ /* 0x000fe80000000800 */
[----:B------:R-:W-:Y:S01]  /*6990*/  LDS R62, [R69+0x300] ;  /* 0x00030000453e7984 */ /* 0x000fe20000000800 */
[----:B---3--:R-:W-:-:S05]  /*69a0*/  IADD3.X R87, R87, UR9, RZ, P2, !PT ;  /* 0x0000000957577c10 */ /* 0x008fca00097fe4ff */
[----:B------:R3:W5:Y:S01]  /*69b0*/  LDG.E.U8 R86, desc[UR10][R86.64] ;  /* 0x0000000a56567981 */ /* 0x000762000c1e1100 */
[----:B0-----:R-:W-:-:S04]  /*69c0*/  LOP3.LUT R3, R3, 0x10, RZ, 0xc0, !PT ;  /* 0x0000001003037812 */ /* 0x001fc800078ec0ff */
[----:B------:R-:W-:-:S05]  /*69d0*/  LEA R3, R3, UR8, 0x3 ;  /* 0x0000000803037c11 */ /* 0x000fca000f8e18ff */
[----:B------:R-:W-:Y:S01]  /*69e0*/  IMAD.IADD R226, R226, 0x1, R3 ;  /* 0x00000001e2e27824 */ /* 0x000fe200078e0203 */
[----:B---3--:R-:W1:Y:S04]  /*69f0*/  LDS R87, [R69] ;  /* 0x0000000045577984 */ /* 0x008e680000000800 */
[----:B------:R-:W-:Y:S01]  /*6a00*/  LDS R3, [R69+0x200] ;  /* 0x0002000045037984 */ /* 0x000fe20000000800 */
[----:B------:R-:W-:Y:S01]  /*6a10*/  BAR.SYNC.DEFER_BLOCKING 0x0 ;  /* 0x0000000000007b1d */ /* 0x000fe20000010000 */
[----:B------:R-:W-:-:S05]  /*6a20*/  F2FP.SATFINITE.E4M3.F32.PACK_AB_MERGE_C R83, R84, R83, RZ ;  /* 0x000000535453723e */ /* 0x000fca00048070ff */
[----:B------:R0:W-:Y:S04]  /*6a30*/  STS.U8 [R40+UR8], R63 ;  /* 0x0000003f28007988 */ /* 0x0001e80008000008 */
        /* <DEDUP_REMOVED lines=14> */
[----:B----4-:R-:W-:Y:S04]  /*6b20*/  STS.U8 [R40+UR8+0x3c00], R240 ;  /* 0x003c00f028007988 */ /* 0x010fe80008000008 */
        /* <DEDUP_REMOVED lines=31> */
[----:B-----5:R-:W-:Y:S04]  /*6d20*/  STS.U8 [R42+UR8+0x3e00], R246 ;  /* 0x003e00f62a007988 */ /* 0x020fe80008000008 */
[----:B------:R2:W-:Y:S04]  /*6d30*/  STS.U8 [R43+UR8+0x300], R79 ;  /* 0x0003004f2b007988 */ /* 0x0005e80008000008 */
        /* <DEDUP_REMOVED lines=14> */
[----:B------:R-:W-:Y:S01]  /*6e20*/  STS.U8 [R43+UR8+0x3f00], R86 ;  /* 0x003f00562b007988 */ /* 0x000fe20008000008 */
[----:B------:R-:W-:Y:S01]  /*6e30*/  BAR.SYNC.DEFER_BLOCKING 0x0 ;  /* 0x0000000000007b1d */ /* 0x000fe20000010000 */
[----:B------:R-:W-:Y:S01]  /*6e40*/  F2FP.SATFINITE.E4M3.F32.PACK_AB_MERGE_C R85, R93, R85, RZ ;  /* 0x000000555d55723e */ /* 0x000fe200048070ff */
[----:B0-----:R-:W-:Y:S01]  /*6e50*/  IMAD.SHL.U32 R63, R78, 0x8, RZ ;  /* 0x000000084e3f7824 */ /* 0x001fe200078e00ff */
[----:B------:R-:W-:Y:S01]  /*6e60*/  F2FP.F16.E4M3.UNPACK_B R78, R77 ;  /* 0x0000004dff4e723e */ /* 0x000fe200020006ff */
[----:B-1----:R-:W-:Y:S01]  /*6e70*/  FFMA R4, R92, R4, R87 ;  /* 0x000000045c047223 */ /* 0x002fe20000000057 */
[----:B------:R-:W-:-:S02]  /*6e80*/  F2FP.F16.E4M3.UNPACK_B R77, R83 ;  /* 0x00000053ff4d723e */ /* 0x000fc400020006ff */
[----:B--2---:R-:W-:Y:S02]  /*6e90*/  F2FP.F16.E4M3.UNPACK_B R79, R85 ;  /* 0x00000055ff4f723e */ /* 0x004fe400020006ff */
[----:B------:R-:W-:Y:S01]  /*6ea0*/  F2FP.SATFINITE.E4M3.F32.PACK_AB_MERGE_C R73, R73, R72, RZ ;  /* 0x000000484949723e */ /* 0x000fe200048070ff */
[----:B------:R-:W0:Y:S04]  /*6eb0*/  LDSM.16.M88.4 R40, [R2+UR8] ;  /* 0x000000080228783b */ /* 0x000e280008000200 */
[----:B------:R1:W-:Y:S04]  /*6ec0*/  LDSM.16.M88.4 R80, [R2+UR8+0x2000] ;  /* 0x002000080250783b */ /* 0x0003e80008000200 */
[----:B------:R-:W-:Y:S04]  /*6ed0*/  LDSM.16.M88.4 R84, [R132+UR8] ;  /* 0x000000088454783b */ /* 0x000fe80008000200 */
[----:B------:R-:W-:Y:S01]  /*6ee0*/  LDSM.16.M88.4 R88, [R132+UR8+0x2000] ;  /* 0x002000088458783b */ /* 0x000fe20008000200 */
[----:B------:R-:W-:-:S02]  /*6ef0*/  F2FP.SATFINITE.E4M3.F32.PACK_AB_MERGE_C R70, R71, R70, RZ ;  /* 0x000000464746723e */ /* 0x000fc400048070ff */
[----:B------:R-:W-:Y:S02]  /*6f00*/  F2FP.SATFINITE.E4M3.F32.PACK_AB_MERGE_C R66, R66, R74, RZ ;  /* 0x0000004a4242723e */ /* 0x000fe400048070ff */
[----:B------:R-:W-:Y:S02]  /*6f10*/  F2FP.SATFINITE.E4M3.F32.PACK_AB_MERGE_C R75, R75, R67, RZ ;  /* 0x000000434b4b723e */ /* 0x000fe400048070ff */
[----:B------:R-:W-:Y:S02]  /*6f20*/  F2FP.F16.E4M3.UNPACK_B R74, R73 ;  /* 0x00000049ff4a723e */ /* 0x000fe400020006ff */
[----:B------:R-:W-:Y:S02]  /*6f30*/  F2FP.F16.E4M3.UNPACK_B R72, R70 ;  /* 0x00000046ff48723e */ /* 0x000fe400020006ff */
[----:B------:R-:W-:Y:S02]  /*6f40*/  F2FP.F16.E4M3.UNPACK_B R73, R66 ;  /* 0x00000042ff49723e */ /* 0x000fe400020006ff */
[----:B------:R-:W-:Y:S01]  /*6f50*/  F2FP.F16.E4M3.UNPACK_B R75, R75 ;  /* 0x0000004bff4b723e */ /* 0x000fe200020006ff */
[----:B------:R-:W-:Y:S01]  /*6f60*/  BAR.SYNC.DEFER_BLOCKING 0x0 ;  /* 0x0000000000007b1d */ /* 0x000fe20000010000 */
[----:B------:R-:W-:-:S02]  /*6f70*/  F2FP.F16.E4M3.UNPACK_B R76, R76 ;  /* 0x0000004cff4c723e */ /* 0x000fc400020006ff */
[----:B------:R-:W-:-:S03]  /*6f80*/  LOP3.LUT R66, R63, 0x20, RZ, 0x3c, !PT ;  /* 0x000000203f427812 */ /* 0x000fc600078e3cff */
[----:B------:R-:W-:Y:S04]  /*6f90*/  STSM.16.M88.4 [R226], R72 ;  /* 0x00000048e2007844 */ /* 0x000fe80000000200 */
[----:B------:R-:W-:Y:S01]  /*6fa0*/  STSM.16.M88.4 [R226+0x1000], R76 ;  /* 0x0010004ce2007844 */ /* 0x000fe20000000200 */
[----:B------:R-:W-:Y:S01]  /*6fb0*/  BAR.SYNC.DEFER_BLOCKING 0x0 ;  /* 0x0000000000007b1d */ /* 0x000fe20000010000 */
[----:B------:R-:W-:Y:S01]  /*6fc0*/  FADD R0, -R64, R0 ;  /* 0x0000000040007221 */ /* 0x000fe20000000100 */
[----:B-1----:R-:W-:-:S03]  /*6fd0*/  FADD R2, -R65, R5 ;  /* 0x0000000541027221 */ /* 0x002fc60000000100 */
[----:B------:R-:W-:Y:S01]  /*6fe0*/  FMUL R0, R0, 1.4426950216293334961 ;  /* 0x3fb8aa3b00007820 */ /* 0x000fe20000400000 */
[----:B------:R-:W1:Y:S04]  /*6ff0*/  LDS.64 R114, [R63+UR8] ;  /* 0x000000083f727984 */ /* 0x000e680008000a00 */
[----:B------:R-:W2:Y:S04]  /*7000*/  LDS.64 R116, [R63+UR8+0x800] ;  /* 0x000800083f747984 */ /* 0x000ea80008000a00 */
[----:B------:R-:W3:Y:S04]  /*7010*/  LDS.64 R110, [R66+UR8] ;  /* 0x00000008426e7984 */ /* 0x000ee80008000a00 */
[----:B------:R-:W4:Y:S04]  /*7020*/  LDS.64 R112, [R66+UR8+0x800] ;  /* 0x0008000842707984 */ /* 0x000f280008000a00 */
[----:B------:R-:W5:Y:S04]  /*7030*/  LDS.64 R102, [R63+UR8+0x1000] ;  /* 0x001000083f667984 */ /* 0x000f680008000a00 */
[----:B------:R-:W5:Y:S04]  /*7040*/  LDS.64 R100, [R63+UR8+0x1800] ;  /* 0x001800083f647984 */ /* 0x000f680008000a00 */
[----:B------:R-:W5:Y:S04]  /*7050*/  LDS.64 R98, [R66+UR8+0x1000] ;  /* 0x0010000842627984 */ /* 0x000f680008000a00 */
[----:B------:R-:W5:Y:S01]  /*7060*/  LDS.64 R96, [R66+UR8+0x1800] ;  /* 0x0018000842607984 */ /* 0x000f620008000a00 */
[----:B------:R-:W-:Y:S01]  /*7070*/  FADD R5, -R60, R7 ;  /* 0x000000073c057221 */ /* 0x000fe20000000100 */
[----:B------:R-:W0:Y:S01]  /*7080*/  MUFU.EX2 R0, R0 ;  /* 0x0000000000007308 */ /* 0x000e220000000800 */
[----:B------:R-:W-:-:S02]  /*7090*/  FMUL R7, R2, 1.4426950216293334961 ;  /* 0x3fb8aa3b02077820 */ /* 0x000fc40000400000 */
[----:B------:R-:W-:-:S05]  /*70a0*/  FMUL R2, R5, 1.4426950216293334961 ;  /* 0x3fb8aa3b05027820 */ /* 0x000fca0000400000 */
[----:B------:R4:W4:Y:S08]  /*70b0*/  MUFU.EX2 R5, R7 ;  /* 0x0000000700057308 */ /* 0x0009300000000800 */
[----:B------:R-:W5:Y:S01]  /*70c0*/  MUFU.EX2 R2, R2 ;  /* 0x0000000200027308 */ /* 0x000f620000000800 */
[C---:B------:R-:W-:Y:S01]  /*70d0*/  FMUL R56, R92.reuse, R56 ;  /* 0x000000385c387220 */ /* 0x040fe20000400000 */
[C---:B------:R-:W-:Y:S01]  /*70e0*/  FMUL R57, R92.reuse, R57 ;  /* 0x000000395c397220 */ /* 0x040fe20000400000 */
[C---:B------:R-:W-:Y:S01]  /*70f0*/  FMUL R48, R92.reuse, R48 ;  /* 0x000000305c307220 */ /* 0x040fe20000400000 */
[----:B------:R-:W-:Y:S01]  /*7100*/  FMUL R49, R92, R49 ;  /* 0x000000315c317220 */ /* 0x000fe20000400000 */
[C---:B0-----:R-:W-:Y:S01]  /*7110*/  FMUL R58, R0.reuse, R58 ;  /* 0x0000003a003a7220 */ /* 0x041fe20000400000 */
[C---:B------:R-:W-:Y:S01]  /*7120*/  FMUL R59, R0.reuse, R59 ;  /* 0x0000003b003b7220 */ /* 0x040fe20000400000 */
[C---:B------:R-:W-:Y:S01]  /*7130*/  FMUL R50, R0.reuse, R50 ;  /* 0x0000003200327220 */ /* 0x040fe20000400000 */
[----:B------:R-:W-:Y:S01]  /*7140*/  FMUL R51, R0, R51 ;  /* 0x0000003300337220 */ /* 0x000fe20000400000 */
[----:B------:R-:W-:Y:S01]  /*7150*/  F2FP.F16.E4M3.UNPACK_B R92, R40 ;  /* 0x00000028ff5c723e */ /* 0x000fe200020006ff */
[--C-:B-1----:R-:W-:Y:S01]  /*7160*/  IMAD.MOV.U32 R76, RZ, RZ, R114.reuse ;  /* 0x000000ffff4c7224 */ /* 0x102fe200078e0072 */
[----:B------:R-:W-:Y:S01]  /*7170*/  F2FP.F16.E4M3.UNPACK_B R93, R41 ;  /* 0x00000029ff5d723e */ /* 0x000fe200020006ff */
[----:B------:R-:W-:Y:S01]  /*7180*/  IMAD.MOV.U32 R72, RZ, RZ, R114 ;  /* 0x000000ffff487224 */ /* 0x000fe200078e0072 */
[----:B------:R-:W-:Y:S01]  /*7190*/  F2FP.F16.E4M3.UNPACK_B R70, R80 ;  /* 0x00000050ff46723e */ /* 0x000fe200020006ff */
[--C-:B--2---:R-:W-:Y:S01]  /*71a0*/  IMAD.MOV.U32 R77, RZ, RZ, R116.reuse ;  /* 0x000000ffff4d7224 */ /* 0x104fe200078e0074 */
[----:B------:R-:W-:Y:S01]  /*71b0*/  F2FP.F16.E4M3.UNPACK_B R71, R81 ;  /* 0x00000051ff47723e */ /* 0x000fe200020006ff */
[----:B------:R-:W-:-:S02]  /*71c0*/  IMAD.MOV.U32 R73, RZ, RZ, R116 ;  /* 0x000000ffff497224 */ /* 0x000fc400078e0074 */
[--C-:B---3--:R-:W-:Y:S02]  /*71d0*/  IMAD.MOV.U32 R78, RZ, RZ, R110.reuse ;  /* 0x000000ffff4e7224 */ /* 0x108fe400078e006e */
[----:B------:R-:W-:Y:S02]  /*71e0*/  IMAD.MOV.U32 R74, RZ, RZ, R110 ;  /* 0x000000ffff4a7224 */ /* 0x000fe400078e006e */
[--C-:B----4-:R-:W-:Y:S02]  /*71f0*/  IMAD.MOV.U32 R79, RZ, RZ, R112.reuse ;  /* 0x000000ffff4f7224 */ /* 0x110fe400078e0070 */
[----:B------:R-:W-:Y:S01]  /*7200*/  IMAD.MOV.U32 R75, RZ, RZ, R112 ;  /* 0x000000ffff4b7224 */ /* 0x000fe200078e0070 */
[C---:B------:R-:W-:Y:S02]  /*7210*/  LOP3.LUT R7, R63.reuse, 0x40, RZ, 0x3c, !PT ;  /* 0x000000403f077812 */ /* 0x040fe400078e3cff */
[----:B------:R-:W-:Y:S01]  /*7220*/  LOP3.LUT R67, R63, 0x60, RZ, 0x3c, !PT ;  /* 0x000000603f437812 */ /* 0x000fe200078e3cff */
[C---:B------:R-:W-:Y:S01]  /*7230*/  FMUL R44, R5.reuse, R44 ;  /* 0x0000002c052c7220 */ /* 0x040fe20000400000 */
[----:B------:R-:W-:Y:S01]  /*7240*/  HMMA.16816.F32 R56, R76, R92, R56 ;  /* 0x0000005c4c38723c */ /* 0x000fe20000001838 */
[----:B------:R-:W-:Y:S01]  /*7250*/  F2FP.F16.E4M3.UNPACK_B R120, R40.H1 ;  /* 0x00000028ff78723e */ /* 0x000fe200030006ff */
[C---:B------:R-:W-:Y:S01]  /*7260*/  FMUL R45, R5.reuse, R45 ;  /* 0x0000002d052d7220 */ /* 0x040fe20000400000 */
[----:B------:R-:W-:Y:S01]  /*7270*/  F2FP.F16.E4M3.UNPACK_B R121, R41.H1 ;  /* 0x00000029ff79723e */ /* 0x000fe200030006ff */
[C---:B------:R-:W-:Y:S01]  /*7280*/  FMUL R52, R5.reuse, R52 ;  /* 0x0000003405347220 */ /* 0x040fe20000400000 */
[----:B------:R-:W-:Y:S01]  /*7290*/  FMUL R53, R5, R53 ;  /* 0x0000003505357220 */ /* 0x000fe20000400000 */
[----:B------:R-:W-:Y:S01]  /*72a0*/  HMMA.16816.F32 R48, R72, R70, R48 ;  /* 0x000000464830723c */ /* 0x000fe20000001830 */
[C---:B-----5:R-:W-:Y:S01]  /*72b0*/  FMUL R46, R2.reuse, R46 ;  /* 0x0000002e022e7220 */ /* 0x060fe20000400000 */
[C---:B------:R-:W-:Y:S01]  /*72c0*/  FMUL R47, R2.reuse, R47 ;  /* 0x0000002f022f7220 */ /* 0x040fe20000400000 */
[C---:B------:R-:W-:Y:S01]  /*72d0*/  FMUL R54, R2.reuse, R54 ;  /* 0x0000003602367220 */ /* 0x040fe20000400000 */
[----:B------:R-:W-:Y:S01]  /*72e0*/  FMUL R55, R2, R55 ;  /* 0x0000003702377220 */ /* 0x000fe20000400000 */
[--C-:B------:R-:W-:Y:S01]  /*72f0*/  IMAD.MOV.U32 R76, RZ, RZ, R102.reuse ;  /* 0x000000ffff4c7224 */ /* 0x100fe200078e0066 */
[----:B------:R-:W0:Y:S01]  /*7300*/  LDS.64 R104, [R7+UR8] ;  /* 0x0000000807687984 */ /* 0x000e220008000a00 */
[----:B------:R-:W-:-:S02]  /*7310*/  IMAD.MOV.U32 R72, RZ, RZ, R102 ;  /* 0x000000ffff487224 */ /* 0x000fc400078e0066 */
[--C-:B------:R-:W-:Y:S01]  /*7320*/  IMAD.MOV.U32 R77, RZ, RZ, R100.reuse ;  /* 0x000000ffff4d7224 */ /* 0x100fe200078e0064 */
[----:B------:R-:W1:Y:S01]  /*7330*/  LDS.64 R40, [R67+UR8] ;  /* 0x0000000843287984 */ /* 0x000e620008000a00 */
[----:B------:R-:W-:Y:S02]  /*7340*/  IMAD.MOV.U32 R73, RZ, RZ, R100 ;  /* 0x000000ffff497224 */ /* 0x000fe400078e0064 */
[--C-:B------:R-:W-:Y:S01]  /*7350*/  IMAD.MOV.U32 R78, RZ, RZ, R98.reuse ;  /* 0x000000ffff4e7224 */ /* 0x100fe200078e0062 */
[----:B------:R-:W2:Y:S01]  /*7360*/  LDS.64 R108, [R67+UR8+0x800] ;  /* 0x00080008436c7984 */ /* 0x000ea20008000a00 */
[----:B------:R-:W-:Y:S02]  /*7370*/  IMAD.MOV.U32 R74, RZ, RZ, R98 ;  /* 0x000000ffff4a7224 */ /* 0x000fe400078e0062 */
[--C-:B------:R-:W-:Y:S01]  /*7380*/  IMAD.MOV.U32 R79, RZ, RZ, R96.reuse ;  /* 0x000000ffff4f7224 */ /* 0x100fe200078e0060 */
[----:B------:R-:W3:Y:S01]  /*7390*/  LDS.64 R106, [R7+UR8+0x800] ;  /* 0x00080008076a7984 */ /* 0x000ee20008000a00 */
[----:B------:R-:W-:Y:S01]  /*73a0*/  IMAD.MOV.U32 R75, RZ, RZ, R96 ;  /* 0x000000ffff4b7224 */ /* 0x000fe200078e0060 */
[----:B------:R-:W-:-:S02]  /*73b0*/  F2FP.F16.E4M3.UNPACK_B R118, R80.H1 ;  /* 0x00000050ff76723e */ /* 0x000fc400030006ff */
[----:B------:R-:W-:Y:S01]  /*73c0*/  F2FP.F16.E4M3.UNPACK_B R119, R81.H1 ;  /* 0x00000051ff77723e */ /* 0x000fe200030006ff */
[----:B------:R-:W-:Y:S01]  /*73d0*/  LDS.64 R94, [R67+UR8+0x1800] ;  /* 0x00180008435e7984 */ /* 0x000fe20008000a00 */
[----:B------:R-:W-:Y:S03]  /*73e0*/  HMMA.16816.F32 R44, R76, R92, R44 ;  /* 0x0000005c4c2c723c */ /* 0x000fe6000000182c */
[----:B------:R-:W4:Y:S03]  /*73f0*/  LDS.64 R80, [R7+UR8+0x1000] ;  /* 0x0010000807507984 */ /* 0x000f260008000a00 */
[----:B------:R-:W-:Y:S01]  /*7400*/  HMMA.16816.F32 R52, R72, R70, R52 ;  /* 0x000000464834723c */ /* 0x000fe20000001834 */
[----:B------:R-:W5:Y:S04]  /*7410*/  LDS.64 R92, [R67+UR8+0x1000] ;  /* 0x00100008435c7984 */ /* 0x000f680008000a00 */
[----:B------:R-:W5:Y:S01]  /*7420*/  LDS.64 R70, [R7+UR8+0x1800] ;  /* 0x0018000807467984 */ /* 0x000f620008000a00 */
[----:B------:R-:W-:-:S02]  /*7430*/  IMAD.MOV.U32 R76, RZ, RZ, R115 ;  /* 0x000000ffff4c7224 */ /* 0x000fc400078e0073 */
[----:B------:R-:W-:Y:S02]  /*7440*/  IMAD.MOV.U32 R72, RZ, RZ, R115 ;  /* 0x000000ffff487224 */ /* 0x000fe400078e0073 */
[--C-:B------:R-:W-:Y:S02]  /*7450*/  IMAD.MOV.U32 R77, RZ, RZ, R117.reuse ;  /* 0x000000ffff4d7224 */ /* 0x100fe400078e0075 */
[----:B------:R-:W-:Y:S02]  /*7460*/  IMAD.MOV.U32 R73, RZ, RZ, R117 ;  /* 0x000000ffff497224 */ /* 0x000fe400078e0075 */
[--C-:B------:R-:W-:Y:S02]  /*7470*/  IMAD.MOV.U32 R78, RZ, RZ, R111.reuse ;  /* 0x000000ffff4e7224 */ /* 0x100fe400078e006f */
[----:B------:R-:W-:Y:S02]  /*7480*/  IMAD.MOV.U32 R74, RZ, RZ, R111 ;  /* 0x000000ffff4a7224 */ /* 0x000fe400078e006f */
[----:B------:R-:W-:-:S02]  /*7490*/  IMAD.MOV.U32 R79, RZ, RZ, R113 ;  /* 0x000000ffff4f7224 */ /* 0x000fc400078e0071 */
[----:B------:R-:W-:-:S05]  /*74a0*/  IMAD.MOV.U32 R75, RZ, RZ, R113 ;  /* 0x000000ffff4b7224 */ /* 0x000fca00078e0071 */
[----:B------:R-:W-:Y:S06]  /*74b0*/  HMMA.16816.F32 R56, R76, R120, R56 ;  /* 0x000000784c38723c */ /* 0x000fec0000001838 */
[----:B------:R-:W-:Y:S01]  /*74c0*/  HMMA.16816.F32 R48, R72, R118, R48 ;  /* 0x000000764830723c */ /* 0x000fe20000001830 */
[----:B------:R-:W-:Y:S02]  /*74d0*/  IMAD.MOV.U32 R76, RZ, RZ, R103 ;  /* 0x000000ffff4c7224 */ /* 0x000fe400078e0067 */
[----:B------:R-:W-:Y:S02]  /*74e0*/  IMAD.MOV.U32 R77, RZ, RZ, R101 ;  /* 0x000000ffff4d7224 */ /* 0x000fe400078e0065 */
[----:B------:R-:W-:-:S02]  /*74f0*/  IMAD.MOV.U32 R78, RZ, RZ, R99 ;  /* 0x000000ffff4e7224 */ /* 0x000fc400078e0063 */
[----:B------:R-:W-:Y:S02]  /*7500*/  IMAD.MOV.U32 R72, RZ, RZ, R103 ;  /* 0x000000ffff487224 */ /* 0x000fe400078e0067 */
[----:B------:R-:W-:Y:S01]  /*7510*/  IMAD.MOV.U32 R73, RZ, RZ, R101 ;  /* 0x000000ffff497224 */ /* 0x000fe200078e0065 */
[----:B------:R-:W-:Y:S01]  /*7520*/  F2FP.F16.E4M3.UNPACK_B R98, R42 ;  /* 0x0000002aff62723e */ /* 0x000fe200020006ff */
[----:B------:R-:W-:Y:S02]  /*7530*/  IMAD.MOV.U32 R74, RZ, RZ, R99 ;  /* 0x000000ffff4a7224 */ /* 0x000fe400078e0063 */
[--C-:B------:R-:W-:Y:S01]  /*7540*/  IMAD.MOV.U32 R79, RZ, RZ, R97.reuse ;  /* 0x000000ffff4f7224 */ /* 0x100fe200078e0061 */
[-C--:B------:R-:W-:Y:S01]  /*7550*/  F2FP.F16.E4M3.UNPACK_B R96, R82.reuse ;  /* 0x00000052ff60723e */ /* 0x080fe200020006ff */
[----:B------:R-:W-:Y:S01]  /*7560*/  IMAD.MOV.U32 R75, RZ, RZ, R97 ;  /* 0x000000ffff4b7224 */ /* 0x000fe200078e0061 */
[----:B------:R-:W-:Y:S01]  /*7570*/  F2FP.F16.E4M3.UNPACK_B R110, R82.H1 ;  /* 0x00000052ff6e723e */ /* 0x000fe200030006ff */
[----:B------:R-:W-:Y:S03]  /*7580*/  LDS.64 R100, [R63+UR8+0x1880] ;  /* 0x001880083f647984 */ /* 0x000fe60008000a00 */
[----:B------:R-:W-:Y:S01]  /*7590*/  HMMA.16816.F32 R44, R76, R120, R44 ;  /* 0x000000784c2c723c */ /* 0x000fe2000000182c */
[----:B------:R-:W-:Y:S01]  /*75a0*/  F2FP.F16.E4M3.UNPACK_B R111, R83.H1 ;  /* 0x00000053ff6f723e */ /* 0x000fe200030006ff */
[----:B------:R-:W-:Y:S04]  /*75b0*/  LDS.64 R102, [R66+UR8+0x1080] ;  /* 0x0010800842667984 */ /* 0x000fe80008000a00 */
[----:B------:R-:W-:Y:S01]  /*75c0*/  HMMA.16816.F32 R52, R72, R118, R52 ;  /* 0x000000764834723c */ /* 0x000fe20000001834 */
[----:B------:R-:W-:Y:S01]  /*75d0*/  F2FP.F16.E4M3.UNPACK_B R99, R43 ;  /* 0x0000002bff63723e */ /* 0x000fe200020006ff */
[----:B0-----:R-:W-:Y:S01]  /*75e0*/  IMAD.MOV.U32 R76, RZ, RZ, R104 ;  /* 0x000000ffff4c7224 */ /* 0x001fe200078e0068 */
[----:B------:R-:W-:Y:S01]  /*75f0*/  F2FP.F16.E4M3.UNPACK_B R97, R83 ;  /* 0x00000053ff61723e */ /* 0x000fe200020006ff */
[----:B-1----:R-:W-:Y:S01]  /*7600*/  IMAD.MOV.U32 R78, RZ, RZ, R40 ;  /* 0x000000ffff4e7224 */ /* 0x002fe200078e0028 */
[----:B------:R-:W-:Y:S01]  /*7610*/  LDS.64 R82, [R63+UR8+0x1080] ;  /* 0x001080083f527984 */ /* 0x000fe20008000a00 */
[----:B--2---:R-:W-:-:S02]  /*7620*/  IMAD.MOV.U32 R79, RZ, RZ, R108 ;  /* 0x000000ffff4f7224 */ /* 0x004fc400078e006c */
[----:B---3--:R-:W-:Y:S02]  /*7630*/  IMAD.MOV.U32 R77, RZ, RZ, R106 ;  /* 0x000000ffff4d7224 */ /* 0x008fe400078e006a */
[----:B------:R-:W-:Y:S02]  /*7640*/  IMAD.MOV.U32 R72, RZ, RZ, R104 ;  /* 0x000000ffff487224 */ /* 0x000fe400078e0068 */
[----:B------:R-:W-:Y:S02]  /*7650*/  IMAD.MOV.U32 R74, RZ, RZ, R40 ;  /* 0x000000ffff4a7224 */ /* 0x000fe400078e0028 */
[----:B------:R-:W-:Y:S02]  /*7660*/  IMAD.MOV.U32 R75, RZ, RZ, R108 ;  /* 0x000000ffff4b7224 */ /* 0x000fe400078e006c */
[----:B------:R-:W-:Y:S01]  /*7670*/  IMAD.MOV.U32 R73, RZ, RZ, R106 ;  /* 0x000000ffff497224 */ /* 0x000fe200078e006a */
[----:B------:R-:W-:Y:S06]  /*7680*/  HMMA.16816.F32 R56, R76, R98, R56 ;  /* 0x000000624c38723c */ /* 0x000fec0000001838 */
[----:B------:R-:W-:Y:S01]  /*7690*/  HMMA.16816.F32 R48, R72, R96, R48 ;  /* 0x000000604830723c */ /* 0x000fe20000001830 */
[----:B----4-:R-:W-:-:S02]  /*76a0*/  IMAD.MOV.U32 R76, RZ, RZ, R80 ;  /* 0x000000ffff4c7224 */ /* 0x010fc400078e0050 */
[----:B-----5:R-:W-:Y:S02]  /*76b0*/  IMAD.MOV.U32 R78, RZ, RZ, R92 ;  /* 0x000000ffff4e7224 */ /* 0x020fe400078e005c */
[----:B------:R-:W-:Y:S02]  /*76c0*/  IMAD.MOV.U32 R79, RZ, RZ, R94 ;  /* 0x000000ffff4f7224 */ /* 0x000fe400078e005e */
[----:B------:R-:W-:Y:S02]  /*76d0*/  IMAD.MOV.U32 R77, RZ, RZ, R70 ;  /* 0x000000ffff4d7224 */ /* 0x000fe400078e0046 */
[----:B------:R-:W-:Y:S02]  /*76e0*/  IMAD.MOV.U32 R72, RZ, RZ, R80 ;  /* 0x000000ffff487224 */ /* 0x000fe400078e0050 */
[----:B------:R-:W-:Y:S02]  /*76f0*/  IMAD.MOV.U32 R74, RZ, RZ, R92 ;  /* 0x000000ffff4a7224 */ /* 0x000fe400078e005c */
[----:B------:R-:W-:-:S02]  /*7700*/  IMAD.MOV.U32 R75, RZ, RZ, R94 ;  /* 0x000000ffff4b7224 */ /* 0x000fc400078e005e */
[----:B------:R-:W-:Y:S01]  /*7710*/  IMAD.MOV.U32 R73, RZ, RZ, R70 ;  /* 0x000000ffff497224 */ /* 0x000fe200078e0046 */
[----:B------:R-:W-:Y:S01]  /*7720*/  HMMA.16816.F32 R44, R76, R98, R44 ;  /* 0x000000624c2c723c */ /* 0x000fe2000000182c */
[----:B------:R-:W-:Y:S04]  /*7730*/  LDS.64 R98, [R63+UR8+0x880] ;  /* 0x000880083f627984 */ /* 0x000fe80008000a00 */
[----:B------:R-:W-:Y:S01]  /*7740*/  LDS.64 R76, [R66+UR8+0x80] ;  /* 0x00008008424c7984 */ /* 0x000fe20008000a00 */
[----:B------:R-:W-:Y:S03]  /*7750*/  HMMA.16816.F32 R52, R72, R96, R52 ;  /* 0x000000604834723c */ /* 0x000fe60000001834 */
[----:B------:R-:W0:Y:S04]  /*7760*/  LDS.64 R96, [R63+UR8+0x80] ;  /* 0x000080083f607984 */ /* 0x000e280008000a00 */
[----:B------:R-:W1:Y:S01]  /*7770*/  LDS.64 R78, [R66+UR8+0x880] ;  /* 0x00088008424e7984 */ /* 0x000e620008000a00 */
[----:B------:R-:W-:-:S02]  /*7780*/  IMAD.MOV.U32 R72, RZ, RZ, R105 ;  /* 0x000000ffff487224 */ /* 0x000fc400078e0069 */
[----:B------:R-:W-:Y:S02]  /*7790*/  IMAD.MOV.U32 R40, RZ, RZ, R105 ;  /* 0x000000ffff287224 */ /* 0x000fe400078e0069 */
[----:B------:R-:W2:Y:S01]  /*77a0*/  LDS.64 R104, [R66+UR8+0x1880] ;  /* 0x0018800842687984 */ /* 0x000ea20008000a00 */
[----:B------:R-:W-:Y:S01]  /*77b0*/  F2FP.F16.E4M3.UNPACK_B R112, R42.H1 ;  /* 0x0000002aff70723e */ /* 0x000fe200030006ff */
[--C-:B------:R-:W-:Y:S01]  /*77c0*/  IMAD.MOV.U32 R74, RZ, RZ, R41.reuse ;  /* 0x000000ffff4a7224 */ /* 0x100fe200078e0029 */
[----:B------:R-:W-:Y:S01]  /*77d0*/  F2FP.F16.E4M3.UNPACK_B R113, R43.H1 ;  /* 0x0000002bff71723e */ /* 0x000fe200030006ff */
[----:B------:R-:W-:Y:S02]  /*77e0*/  IMAD.MOV.U32 R42, RZ, RZ, R41 ;  /* 0x000000ffff2a7224 */ /* 0x000fe400078e0029 */
[----:B------:R-:W-:Y:S02]  /*77f0*/  IMAD.MOV.U32 R43, RZ, RZ, R109 ;  /* 0x000000ffff2b7224 */ /* 0x000fe400078e006d */
[----:B------:R-:W-:-:S02]  /*7800*/  IMAD.MOV.U32 R41, RZ, RZ, R107 ;  /* 0x000000ffff297224 */ /* 0x000fc400078e006b */
[----:B------:R-:W-:Y:S02]  /*7810*/  IMAD.MOV.U32 R75, RZ, RZ, R109 ;  /* 0x000000ffff4b7224 */ /* 0x000fe400078e006d */
[----:B------:R-:W-:-:S03]  /*7820*/  IMAD.MOV.U32 R73, RZ, RZ, R107 ;  /* 0x000000ffff497224 */ /* 0x000fc600078e006b */
[----:B------:R-:W-:Y:S01]  /*7830*/  HMMA.16816.F32 R48, R40, R110, R48 ;  /* 0x0000006e2830723c */ /* 0x000fe20000001830 */
[----:B------:R-:W-:Y:S01]  /*7840*/  F2FP.F16.E4M3.UNPACK_B R70, R88 ;  /* 0x00000058ff46723e */ /* 0x000fe200020006ff */
[----:B------:R-:W-:Y:S04]  /*7850*/  LDS.64 R106, [R7+UR8+0x880] ;  /* 0x00088008076a7984 */ /* 0x000fe80008000a00 */
[----:B------:R-:W-:Y:S01]  /*7860*/  HMMA.16816.F32 R56, R72, R112, R56 ;  /* 0x000000704838723c */ /* 0x000fe20000001838 */
[----:B------:R-:W-:Y:S02]  /*7870*/  IMAD.MOV.U32 R40, RZ, RZ, R81 ;  /* 0x000000ffff287224 */ /* 0x000fe400078e0051 */
[----:B------:R-:W-:Y:S02]  /*7880*/  IMAD.MOV.U32 R42, RZ, RZ, R93 ;  /* 0x000000ffff2a7224 */ /* 0x000fe400078e005d */
[----:B------:R-:W-:-:S02]  /*7890*/  IMAD.MOV.U32 R43, RZ, RZ, R95 ;  /* 0x000000ffff2b7224 */ /* 0x000fc400078e005f */
[----:B------:R-:W-:Y:S02]  /*78a0*/  IMAD.MOV.U32 R41, RZ, RZ, R71 ;  /* 0x000000ffff297224 */ /* 0x000fe400078e0047 */
[----:B------:R-:W-:Y:S02]  /*78b0*/  IMAD.MOV.U32 R72, RZ, RZ, R81 ;  /* 0x000000ffff487224 */ /* 0x000fe400078e0051 */
[----:B------:R-:W-:Y:S02]  /*78c0*/  IMAD.MOV.U32 R74, RZ, RZ, R93 ;  /* 0x000000ffff4a7224 */ /* 0x000fe400078e005d */
[----:B------:R-:W-:Y:S02]  /*78d0*/  IMAD.MOV.U32 R75, RZ, RZ, R95 ;  /* 0x000000ffff4b7224 */ /* 0x000fe400078e005f */
[----:B------:R-:W-:Y:S01]  /*78e0*/  IMAD.MOV.U32 R73, RZ, RZ, R71 ;  /* 0x000000ffff497224 */ /* 0x000fe200078e0047 */
[----:B------:R-:W-:Y:S01]  /*78f0*/  HMMA.16816.F32 R52, R40, R110, R52 ;  /* 0x0000006e2834723c */ /* 0x000fe20000001834 */
[----:B------:R-:W-:Y:S01]  /*7900*/  F2FP.F16.E4M3.UNPACK_B R80, R84 ;  /* 0x00000054ff50723e */ /* 0x000fe200020006ff */
[----:B------:R-:W3:Y:S04]  /*7910*/  LDS.64 R94, [R7+UR8+0x80] ;  /* 0x00008008075e7984 */ /* 0x000ee80008000a00 */
[----:B------:R-:W-:Y:S01]  /*7920*/  HMMA.16816.F32 R44, R72, R112, R44 ;  /* 0x00000070482c723c */ /* 0x000fe2000000182c */
[----:B------:R-:W-:Y:S01]  /*7930*/  F2FP.F16.E4M3.UNPACK_B R71, R89 ;  /* 0x00000059ff47723e */ /* 0x000fe200020006ff */
[----:B0-----:R-:W-:Y:S01]  /*7940*/  IMAD.MOV.U32 R40, RZ, RZ, R96 ;  /* 0x000000ffff287224 */ /* 0x001fe200078e0060 */
[----:B------:R-:W-:Y:S01]  /*7950*/  F2FP.F16.E4M3.UNPACK_B R81, R85 ;  /* 0x00000055ff51723e */ /* 0x000fe200020006ff */
[----:B------:R-:W-:Y:S01]  /*7960*/  IMAD.MOV.U32 R41, RZ, RZ, R98 ;  /* 0x000000ffff297224 */ /* 0x000fe200078e0062 */
[----:B------:R-:W-:Y:S01]  /*7970*/  F2FP.F16.E4M3.UNPACK_B R108, R88.H1 ;  /* 0x00000058ff6c723e */ /* 0x000fe200030006ff */
[----:B------:R-:W-:Y:S01]  /*7980*/  IMAD.MOV.U32 R42, RZ, RZ, R76 ;  /* 0x000000ffff2a7224 */ /* 0x000fe200078e004c */
[----:B------:R-:W-:Y:S01]  /*7990*/  F2FP.F16.E4M3.UNPACK_B R109, R89.H1 ;  /* 0x00000059ff6d723e */ /* 0x000fe200030006ff */
[----:B-1----:R-:W-:Y:S01]  /*79a0*/  IMAD.MOV.U32 R43, RZ, RZ, R78 ;  /* 0x000000ffff2b7224 */ /* 0x002fe200078e004e */
[----:B------:R-:W0:Y:S01]  /*79b0*/  LDS.64 R88, [R67+UR8+0x80] ;  /* 0x0000800843587984 */ /* 0x000e220008000a00 */
[----:B------:R-:W-:-:S02]  /*79c0*/  IMAD.MOV.U32 R72, RZ, RZ, R96 ;  /* 0x000000ffff487224 */ /* 0x000fc400078e0060 */
[----:B------:R-:W-:Y:S01]  /*79d0*/  IMAD.MOV.U32 R73, RZ, RZ, R98 ;  /* 0x000000ffff497224 */ /* 0x000fe200078e0062 */
[----:B------:R-:W1:Y:S01]  /*79e0*/  LDS.64 R92, [R67+UR8+0x880] ;  /* 0x00088008435c7984 */ /* 0x000e620008000a00 */
[----:B------:R-:W-:Y:S02]  /*79f0*/  IMAD.MOV.U32 R74, RZ, RZ, R76 ;  /* 0x000000ffff4a7224 */ /* 0x000fe400078e004c */
[----:B------:R-:W-:Y:S01]  /*7a00*/  IMAD.MOV.U32 R75, RZ, RZ, R78 ;  /* 0x000000ffff4b7224 */ /* 0x000fe200078e004e */
[----:B------:R-:W-:Y:S06]  /*7a10*/  HMMA.16816.F32 R48, R40, R70, R48 ;  /* 0x000000462830723c */ /* 0x000fec0000001830 */
[----:B------:R-:W-:Y:S01]  /*7a20*/  HMMA.16816.F32 R56, R72, R80, R56 ;  /* 0x000000504838723c */ /* 0x000fe20000001838 */
[----:B------:R-:W-:-:S02]  /*7a30*/  IMAD.MOV.U32 R40, RZ, RZ, R82 ;  /* 0x000000ffff287224 */ /* 0x000fc400078e0052 */
[----:B------:R-:W-:Y:S02]  /*7a40*/  IMAD.MOV.U32 R41, RZ, RZ, R100 ;  /* 0x000000ffff297224 */ /* 0x000fe400078e0064 */
[----:B------:R-:W-:Y:S02]  /*7a50*/  IMAD.MOV.U32 R42, RZ, RZ, R102 ;  /* 0x000000ffff2a7224 */ /* 0x000fe400078e0066 */
[----:B--2---:R-:W-:Y:S02]  /*7a60*/  IMAD.MOV.U32 R43, RZ, RZ, R104 ;  /* 0x000000ffff2b7224 */ /* 0x004fe400078e0068 */
[----:B------:R-:W-:Y:S02]  /*7a70*/  IMAD.MOV.U32 R72, RZ, RZ, R82 ;  /* 0x000000ffff487224 */ /* 0x000fe400078e0052 */
[----:B------:R-:W-:Y:S02]  /*7a80*/  IMAD.MOV.U32 R73, RZ, RZ, R100 ;  /* 0x000000ffff497224 */ /* 0x000fe400078e0064 */
[----:B------:R-:W-:-:S02]  /*7a90*/  IMAD.MOV.U32 R74, RZ, RZ, R102 ;  /* 0x000000ffff4a7224 */ /* 0x000fc400078e0066 */
[----:B------:R-:W-:Y:S01]  /*7aa0*/  IMAD.MOV.U32 R75, RZ, RZ, R104 ;  /* 0x000000ffff4b7224 */ /* 0x000fe200078e0068 */
[----:B------:R-:W-:Y:S01]  /*7ab0*/  HMMA.16816.F32 R52, R40, R70, R52 ;  /* 0x000000462834723c */ /* 0x000fe20000001834 */
[----:B------:R-:W-:Y:S01]  /*7ac0*/  F2FP.F16.E4M3.UNPACK_B R110, R84.H1 ;  /* 0x00000054ff6e723e */ /* 0x000fe200030006ff */
[----:B------:R-:W-:Y:S01]  /*7ad0*/  LDS.64 R70, [R67+UR8+0x1080] ;  /* 0x0010800843467984 */ /* 0x000fe20008000a00 */
[----:B------:R-:W-:-:S03]  /*7ae0*/  F2FP.F16.E4M3.UNPACK_B R111, R85.H1 ;  /* 0x00000055ff6f723e */ /* 0x000fc600030006ff */
[----:B------:R-:W-:Y:S01]  /*7af0*/  HMMA.16816.F32 R44, R72, R80, R44 ;  /* 0x00000050482c723c */ /* 0x000fe2000000182c */
[----:B------:R-:W2:Y:S04]  /*7b00*/  LDS.64 R80, [R7+UR8+0x1080] ;  /* 0x0010800807507984 */ /* 0x000ea80008000a00 */
[----:B------:R4:W5:Y:S04]  /*7b10*/  LDS.64 R84, [R7+UR8+0x1880] ;  /* 0x0018800807547984 */ /* 0x0009680008000a00 */
[----:B------:R-:W5:Y:S01]  /*7b20*/  LDS.64 R66, [R67+UR8+0x1880] ;  /* 0x0018800843427984 */ /* 0x000f620008000a00 */
[----:B------:R-:W-:-:S02]  /*7b30*/  IMAD.MOV.U32 R72, RZ, RZ, R97 ;  /* 0x000000ffff487224 */ /* 0x000fc400078e0061 */
[----:B------:R-:W-:Y:S01]  /*7b40*/  IMAD.MOV.U32 R40, RZ, RZ, R97 ;  /* 0x000000ffff287224 */ /* 0x000fe200078e0061 */
[----:B------:R-:W-:Y:S01]  /*7b50*/  F2FP.F16.E4M3.UNPACK_B R78, R86 ;  /* 0x00000056ff4e723e */ /* 0x000fe200020006ff */
[--C-:B------:R-:W-:Y:S01]  /*7b60*/  IMAD.MOV.U32 R73, RZ, RZ, R99.reuse ;  /* 0x000000ffff497224 */ /* 0x100fe200078e0063 */
[----:B------:R-:W-:Y:S01]  /*7b70*/  F2FP.F16.E4M3.UNPACK_B R76, R90 ;  /* 0x0000005aff4c723e */ /* 0x000fe200020006ff */
[----:B------:R-:W-:Y:S01]  /*7b80*/  IMAD.MOV.U32 R41, RZ, RZ, R99 ;  /* 0x000000ffff297224 */ /* 0x000fe200078e0063 */
[----:B----4-:R-:W4:Y:S01]  /*7b90*/  LDC R7, c[0x0][0x280] ;  /* 0x0000a000ff077b82 */ /* 0x010f220000000800 */
        /* <DEDUP_REMOVED lines=10> */
[----:B------:R-:W-:Y:S02]  /*7c40*/  IMAD.MOV.U32 R41, RZ, RZ, R101 ;  /* 0x000000ffff297224 */ /* 0x000fe400078e0065 */
[----:B------:R-:W-:Y:S02]  /*7c50*/  IMAD.MOV.U32 R42, RZ, RZ, R103 ;  /* 0x000000ffff2a7224 */ /* 0x000fe400078e0067 */
[--C-:B------:R-:W-:Y:S02]  /*7c60*/  IMAD.MOV.U32 R75, RZ, RZ, R105.reuse ;  /* 0x000000ffff4b7224 */ /* 0x100fe400078e0069 */
[----:B------:R-:W-:-:S05]  /*7c70*/  IMAD.MOV.U32 R43, RZ, RZ, R105 ;  /* 0x000000ffff2b7224 */ /* 0x000fca00078e0069 */
[----:B------:R-:W-:Y:S06]  /*7c80*/  HMMA.16816.F32 R44, R72, R110, R44 ;  /* 0x0000006e482c723c */ /* 0x000fec000000182c */
[----:B------:R-:W-:Y:S01]  /*7c90*/  HMMA.16816.F32 R52, R40, R108, R52 ;  /* 0x0000006c2834723c */ /* 0x000fe20000001834 */
[----:B------:R-:W-:Y:S01]  /*7ca0*/  F2FP.F16.E4M3.UNPACK_B R79, R87 ;  /* 0x00000057ff4f723e */ /* 0x000fe200020006ff */
[----:B---3--:R-:W-:Y:S01]  /*7cb0*/  IMAD.MOV.U32 R72, RZ, RZ, R94 ;  /* 0x000000ffff487224 */ /* 0x008fe200078e005e */
[----:B------:R-:W-:Y:S01]  /*7cc0*/  F2FP.F16.E4M3.UNPACK_B R77, R91 ;  /* 0x0000005bff4d723e */ /* 0x000fe200020006ff */
[----:B------:R-:W-:-:S02]  /*7cd0*/  IMAD.MOV.U32 R73, RZ, RZ, R106 ;  /* 0x000000ffff497224 */ /* 0x000fc400078e006a */
[----:B0-----:R-:W-:Y:S02]  /*7ce0*/  IMAD.MOV.U32 R74, RZ, RZ, R88 ;  /* 0x000000ffff4a7224 */ /* 0x001fe400078e0058 */
[----:B-1----:R-:W-:Y:S02]  /*7cf0*/  IMAD.MOV.U32 R75, RZ, RZ, R92 ;  /* 0x000000ffff4b7224 */ /* 0x002fe400078e005c */
[----:B------:R-:W-:Y:S02]  /*7d00*/  IMAD.MOV.U32 R40, RZ, RZ, R94 ;  /* 0x000000ffff287224 */ /* 0x000fe400078e005e */
[----:B------:R-:W-:Y:S02]  /*7d10*/  IMAD.MOV.U32 R41, RZ, RZ, R106 ;  /* 0x000000ffff297224 */ /* 0x000fe400078e006a */
[----:B------:R-:W-:Y:S02]  /*7d20*/  IMAD.MOV.U32 R42, RZ, RZ, R88 ;  /* 0x000000ffff2a7224 */ /* 0x000fe400078e0058 */
[----:B------:R-:W-:Y:S01]  /*7d30*/  IMAD.MOV.U32 R43, RZ, RZ, R92 ;  /* 0x000000ffff2b7224 */ /* 0x000fe200078e005c */
[----:B------:R-:W-:Y:S06]  /*7d40*/  HMMA.16816.F32 R56, R72, R78, R56 ;  /* 0x0000004e4838723c */ /* 0x000fec0000001838 */
[----:B------:R-:W-:Y:S01]  /*7d50*/  HMMA.16816.F32 R48, R40, R76, R48 ;  /* 0x0000004c2830723c */ /* 0x000fe20000001830 */
[----:B--2---:R-:W-:-:S02]  /*7d60*/  IMAD.MOV.U32 R72, RZ, RZ, R80 ;  /* 0x000000ffff487224 */ /* 0x004fc400078e0050 */
[----:B-----5:R-:W-:Y:S02]  /*7d70*/  IMAD.MOV.U32 R73, RZ, RZ, R84 ;  /* 0x000000ffff497224 */ /* 0x020fe400078e0054 */
[----:B------:R-:W-:Y:S02]  /*7d80*/  IMAD.MOV.U32 R74, RZ, RZ, R70 ;  /* 0x000000ffff4a7224 */ /* 0x000fe400078e0046 */
[----:B------:R-:W-:Y:S02]  /*7d90*/  IMAD.MOV.U32 R75, RZ, RZ, R66 ;  /* 0x000000ffff4b7224 */ /* 0x000fe400078e0042 */
[----:B------:R-:W-:Y:S02]  /*7da0*/  IMAD.MOV.U32 R40, RZ, RZ, R80 ;  /* 0x000000ffff287224 */ /* 0x000fe400078e0050 */
[----:B------:R-:W-:Y:S02]  /*7db0*/  IMAD.MOV.U32 R41, RZ, RZ, R84 ;  /* 0x000000ffff297224 */ /* 0x000fe400078e0054 */
[----:B------:R-:W-:-:S02]  /*7dc0*/  IMAD.MOV.U32 R42, RZ, RZ, R70 ;  /* 0x000000ffff2a7224 */ /* 0x000fc400078e0046 */
[----:B------:R-:W-:Y:S01]  /*7dd0*/  IMAD.MOV.U32 R43, RZ, RZ, R66 ;  /* 0x000000ffff2b7224 */ /* 0x000fe200078e0042 */
[----:B------:R-:W-:Y:S06]  /*7de0*/  HMMA.16816.F32 R44, R72, R78, R44 ;  /* 0x0000004e482c723c */ /* 0x000fec000000182c */
[----:B------:R-:W-:Y:S01]  /*7df0*/  HMMA.16816.F32 R52, R40, R76, R52 ;  /* 0x0000004c2834723c */ /* 0x000fe20000001834 */
[----:B------:R-:W-:Y:S01]  /*7e00*/  UIADD3 UR6, UR6, 0x80, URZ ;  /* 0x0000008006067890 */ /* 0x000fe2000fffe03f */
[----:B------:R-:W-:Y:S01]  /*7e10*/  F2FP.F16.E4M3.UNPACK_B R86, R86.H1 ;  /* 0x00000056ff56723e */ /* 0x000fe200030006ff */
[----:B------:R-:W-:Y:S01]  /*7e20*/  IMAD.MOV.U32 R72, RZ, RZ, R95 ;  /* 0x000000ffff487224 */ /* 0x000fe200078e005f */
[----:B------:R-:W-:Y:S01]  /*7e30*/  F2FP.F16.E4M3.UNPACK_B R87, R87.H1 ;  /* 0x00000057ff57723e */ /* 0x000fe200030006ff */
[----:B------:R-:W-:Y:S01]  /*7e40*/  IMAD.MOV.U32 R73, RZ, RZ, R107 ;  /* 0x000000ffff497224 */ /* 0x000fe200078e006b */
[----:B------:R-:W-:Y:S01]  /*7e50*/  F2FP.F16.E4M3.UNPACK_B R90, R90.H1 ;  /* 0x0000005aff5a723e */ /* 0x000fe200030006ff */
[----:B------:R-:W-:Y:S01]  /*7e60*/  IMAD.MOV.U32 R40, RZ, RZ, R95 ;  /* 0x000000ffff287224 */ /* 0x000fe200078e005f */
[----:B------:R-:W-:Y:S01]  /*7e70*/  F2FP.F16.E4M3.UNPACK_B R91, R91.H1 ;  /* 0x0000005bff5b723e */ /* 0x000fe200030006ff */
[----:B------:R-:W-:-:S02]  /*7e80*/  IMAD.MOV.U32 R41, RZ, RZ, R107 ;  /* 0x000000ffff297224 */ /* 0x000fc400078e006b */
[--C-:B------:R-:W-:Y:S02]  /*7e90*/  IMAD.MOV.U32 R74, RZ, RZ, R89.reuse ;  /* 0x000000ffff4a7224 */ /* 0x100fe400078e0059 */
[----:B------:R-:W-:Y:S02]  /*7ea0*/  IMAD.MOV.U32 R42, RZ, RZ, R89 ;  /* 0x000000ffff2a7224 */ /* 0x000fe400078e0059 */
[--C-:B------:R-:W-:Y:S02]  /*7eb0*/  IMAD.MOV.U32 R75, RZ, RZ, R93.reuse ;  /* 0x000000ffff4b7224 */ /* 0x100fe400078e005d */
[----:B------:R-:W-:Y:S01]  /*7ec0*/  IMAD.MOV.U32 R43, RZ, RZ, R93 ;  /* 0x000000ffff2b7224 */ /* 0x000fe200078e005d */
[----:B----4-:R-:W-:-:S04]  /*7ed0*/  ISETP.LE.AND P2, PT, R7, UR6, PT ;  /* 0x0000000607007c0c */ /* 0x010fc8000bf43270 */
        /* <DEDUP_REMOVED lines=9> */
[----:B------:R-:W-:Y:S01]  /*7f70*/  IMAD.MOV.U32 R43, RZ, RZ, R67 ;  /* 0x000000ffff2b7224 */ /* 0x000fe200078e0043 */
[----:B------:R-:W-:Y:S02]  /*7f80*/  ULEA UR5, UR13, UR5, 0x7 ;  /* 0x000000050d057291 */ /* 0x000fe4000f8e383f */
[----:B------:R-:W-:-:S02]  /*7f90*/  ULEA UR4, UR14, UR4, 0x7 ;  /* 0x000000040e047291 */ /* 0x000fc4000f8e383f */
[----:B------:R-:W-:Y:S01]  /*7fa0*/  HMMA.16816.F32 R44, R72, R86, R44 ;  /* 0x00000056482c723c */ /* 0x000fe2000000182c */
[----:B------:R-:W-:Y:S01]  /*7fb0*/  FFMA R6, R0, R6, R61 ;  /* 0x0000000600067223 */ /* 0x000fe2000000003d */
[----:B------:R-:W-:Y:S01]  /*7fc0*/  FFMA R8, R5, R8, R3 ;  /* 0x0000000805087223 */ /* 0x000fe20000000003 */
[----:B------:R-:W-:-:S03]  /*7fd0*/  FFMA R39, R2, R39, R62 ;  /* 0x0000002702277223 */ /* 0x000fc6000000003e */
[----:B------:R-:W-:Y:S01]  /*7fe0*/  HMMA.16816.F32 R52, R40, R90, R52 ;  /* 0x0000005a2834723c */ /* 0x000fe20000001834 */
[----:B------:R-:W-:Y:S02]  /*7ff0*/  IMAD.MOV.U32 R3, RZ, RZ, R68 ;  /* 0x000000ffff037224 */ /* 0x000fe400078e0044 */
[----:B------:R-:W-:Y:S02]  /*8000*/  IMAD.MOV.U32 R0, RZ, RZ, R64 ;  /* 0x000000ffff007224 */ /* 0x000fe400078e0040 */
[----:B------:R-:W-:Y:S02]  /*8010*/  IMAD.MOV.U32 R5, RZ, RZ, R65 ;  /* 0x000000ffff057224 */ /* 0x000fe400078e0041 */
[----:B------:R-:W-:Y:S01]  /*8020*/  IMAD.MOV.U32 R7, RZ, RZ, R60 ;  /* 0x000000ffff077224 */ /* 0x000fe200078e003c */
[----:B------:R-:W-:-:S01]  /*8030*/  NOP ;  /* 0x0000000000007918 */ /* 0x000fc20000000000 */
[----:B------:R-:W-:-:S15]  /*8040*/  @!P2 BRA `(.L_x_1) ;  /* 0xffffffa800e4a947 */ /* 0x000fde000383ffff */
.L_x_0:
[----:B------:R-:W1:Y:S01]  /*8050*/  S2R R40, SR_TID.X ;  /* 0x0000000000287919 */ /* 0x000e620000002100 */
[----:B------:R-:W-:Y:S01]  /*8060*/  IMAD.MOV.U32 R20, RZ, RZ, R4 ;  /* 0x000000ffff147224 */ /* 0x000fe200078e0004 */
[C---:B------:R-:W-:Y:S01]  /*8070*/  FSETP.GT.AND P6, PT, |R39|.reuse, 8.50705917302346158658e+37, PT ;  /* 0x7e8000002700780b */ /* 0x040fe20003fc4200 */
[----:B------:R-:W-:Y:S01]  /*8080*/  IMAD.MOV.U32 R16, RZ, RZ, R6 ;  /* 0x000000ffff107224 */ /* 0x000fe200078e0006 */
[----:B------:R-:W-:Y:S01]  /*8090*/  FSETP.GEU.AND P5, PT, |R39|, 1.175494350822287508e-38, PT ;  /* 0x008000002700780b */ /* 0x000fe20003fae200 */
[----:B------:R-:W-:Y:S01]  /*80a0*/  IMAD.MOV.U32 R17, RZ, RZ, R8 ;  /* 0x000000ffff117224 */ /* 0x000fe200078e0008 */
[----:B------:R-:W-:Y:S01]  /*80b0*/  FSETP.GEU.AND P1, PT, R20, 1.175494350822287508e-38, PT ;  /* 0x008000001400780b */ /* 0x000fe20003f2e000 */
[----:B------:R-:W0:Y:S01]  /*80c0*/  S2UR UR5, SR_CgaCtaId ;  /* 0x00000000000579c3 */ /* 0x000e220000008800 */
[----:B------:R-:W-:Y:S01]  /*80d0*/  FSETP.GEU.AND P2, PT, R16, 1.175494350822287508e-38, PT ;  /* 0x008000001000780b */ /* 0x000fe20003f4e000 */
[C---:B------:R-:W-:Y:S01]  /*80e0*/  FMUL R6, R17.reuse, 8388608 ;  /* 0x4b00000011067820 */ /* 0x040fe20000400000 */
[----:B------:R-:W-:-:S05]  /*80f0*/  FSETP.GEU.AND P3, PT, R17, 1.175494350822287508e-38, PT ;  /* 0x008000001100780b */ /* 0x000fca0003f6e000 */
[----:B------:R-:W-:Y:S01]  /*8100*/  BAR.SYNC.DEFER_BLOCKING 0x0 ;  /* 0x0000000000007b1d */ /* 0x000fe20000010000 */
[----:B------:R-:W-:Y:S02]  /*8110*/  FSETP.GEU.AND P4, PT, R39, 1.175494350822287508e-38, PT ;  /* 0x008000002700780b */ /* 0x000fe40003f8e000 */
[----:B------:R-:W-:Y:S01]  /*8120*/  FSEL R32, R6, R17, !P3 ;  /* 0x0000001106207208 */ /* 0x000fe20005800000 */
[----:B------:R-:W-:Y:S01]  /*8130*/  @P6 FMUL R55, R55, 0.25 ;  /* 0x3e80000037376820 */ /* 0x000fe20000400000 */
[----:B------:R-:W-:Y:S01]  /*8140*/  @P6 FMUL R54, R54, 0.25 ;  /* 0x3e80000036366820 */ /* 0x000fe20000400000 */
[----:B------:R-:W-:Y:S01]  /*8150*/  @P6 FMUL R47, R47, 0.25 ;  /* 0x3e8000002f2f6820 */ /* 0x000fe20000400000 */
[----:B------:R-:W-:Y:S01]  /*8160*/  @P6 FMUL R46, R46, 0.25 ;  /* 0x3e8000002e2e6820 */ /* 0x000fe20000400000 */
[----:B------:R-:W-:Y:S02]  /*8170*/  VIADD R8, R32, 0xc0cafb0d ;  /* 0xc0cafb0d20087836 */ /* 0x000fe40000000000 */
[----:B------:R-:W-:Y:S01]  /*8180*/  @!P5 FMUL R55, R55, 16777216 ;  /* 0x4b8000003737d820 */ /* 0x000fe20000400000 */
[----:B------:R-:W-:Y:S01]  /*8190*/  @!P5 FMUL R54, R54, 16777216 ;  /* 0x4b8000003636d820 */ /* 0x000fe20000400000 */
[----:B------:R-:W-:Y:S01]  /*81a0*/  @!P5 FMUL R47, R47, 16777216 ;  /* 0x4b8000002f2fd820 */ /* 0x000fe20000400000 */
[----:B------:R-:W-:Y:S01]  /*81b0*/  @!P5 FMUL R46, R46, 16777216 ;  /* 0x4b8000002e2ed820 */ /* 0x000fe20000400000 */
[----:B------:R-:W-:Y:S01]  /*81c0*/  UMOV UR4, 0x400 ;  /* 0x0000040000047882 */ /* 0x000fe20000000000 */
[----:B------:R-:W2:Y:S01]  /*81d0*/  S2R R62, SR_TID.X ;  /* 0x00000000003e7919 */ /* 0x000ea20000002100 */
[----:B------:R-:W3:Y:S01]  /*81e0*/  LDC.64 R34, c[0x0][0x228] ;  /* 0x00008a00ff227b82 */ /* 0x000ee20000000a00 */
[----:B------:R-:W4:Y:S01]  /*81f0*/  S2R R61, SR_CTAID.X ;  /* 0x00000000003d7919 */ /* 0x000f220000002500 */
[----:B0-----:R-:W-:Y:S01]  /*8200*/  ULEA UR6, UR5, UR4, 0x18 ;  /* 0x0000000405067291 */ /* 0x001fe2000f8ec03f */
[C---:B-1----:R-:W-:Y:S01]  /*8210*/  IMAD.SHL.U32 R9, R40.reuse, 0x20, RZ ;  /* 0x0000002028097824 */ /* 0x042fe200078e00ff */
[C---:B------:R-:W-:Y:S01]  /*8220*/  LOP3.LUT R10, R40.reuse, 0xc0, RZ, 0xc0, !PT ;  /* 0x000000c0280a7812 */ /* 0x040fe200078ec0ff */
[----:B------:R-:W-:Y:S01]  /*8230*/  IMAD.SHL.U32 R5, R40, 0x4, RZ ;  /* 0x0000000428057824 */ /* 0x000fe200078e00ff */
[----:B------:R-:W-:Y:S01]  /*8240*/  SHF.R.U32.HI R3, RZ, 0x4, R40 ;  /* 0x00000004ff037819 */ /* 0x000fe20000011628 */
[----:B------:R-:W-:Y:S01]  /*8250*/  ULDC.64 UR4, c[0x0][0x270] ;  /* 0x00009c0000047ab9 */ /* 0x000fe20000000a00 */
[----:B------:R-:W-:Y:S01]  /*8260*/  LOP3.LUT R9, R9, 0x60, RZ, 0xc0, !PT ;  /* 0x0000006009097812 */ /* 0x000fe200078ec0ff */
[----:B------:R-:W-:Y:S01]  /*8270*/  UIMAD UR4, UR7, UR4, URZ ;  /* 0x00000004070472a4 */ /* 0x000fe2000f8e023f */
[----:B------:R-:W-:-:S02]  /*8280*/  LOP3.LUT R7, R5, 0xfc, RZ, 0xc0, !PT ;  /* 0x000000fc05077812 */ /* 0x000fc400078ec0ff */
[----:B------:R-:W-:Y:S01]  /*8290*/  LOP3.LUT R0, R40, 0x1c, RZ, 0xc0, !PT ;  /* 0x0000001c28007812 */ /* 0x000fe200078ec0ff */
[----:B------:R-:W-:Y:S01]  /*82a0*/  IMAD R5, R10, 0x4, R9 ;  /* 0x000000040a057824 */ /* 0x000fe200078e0209 */
[----:B------:R-:W-:Y:S02]  /*82b0*/  LOP3.LUT R3, R3, 0x2, RZ, 0xc0, !PT ;  /* 0x0000000203037812 */ /* 0x000fe400078ec0ff */
[----:B------:R-:W-:Y:S02]  /*82c0*/  LOP3.LUT R2, R40, 0x18, RZ, 0xc0, !PT ;  /* 0x0000001828027812 */ /* 0x000fe400078ec0ff */
[----:B------:R-:W-:Y:S01]  /*82d0*/  IADD3 R27, R0, R5, R3 ;  /* 0x00000005001b7210 */ /* 0x000fe20007ffe003 */
[----:B------:R-:W-:Y:S01]  /*82e0*/  FMUL R3, R20, 8388608 ;  /* 0x4b00000014037820 */ /* 0x000fe20000400000 */
[----:B------:R-:W-:Y:S01]  /*82f0*/  FMUL R5, R16, 8388608 ;  /* 0x4b00000010057820 */ /* 0x000fe20000400000 */
[----:B------:R-:W-:Y:S01]  /*8300*/  SHF.R.U32.HI R9, RZ, 0x1, R10 ;  /* 0x00000001ff097819 */ /* 0x000fe2000001160a */
[----:B------:R-:W-:-:S02]  /*8310*/  IMAD R10, R2, 0x80, R7 ;  /* 0x00000080020a7824 */ /* 0x000fc400078e0207 */
[----:B------:R-:W-:Y:S01]  /*8320*/  FMUL R7, R39, 8388608 ;  /* 0x4b00000027077820 */ /* 0x000fe20000400000 */
[----:B------:R-:W-:Y:S02]  /*8330*/  FSEL R31, R3, R20, !P1 ;  /* 0x00000014031f7208 */ /* 0x000fe40004800000 */
[----:B------:R-:W-:Y:S02]  /*8340*/  FSEL R33, R5, R16, !P2 ;  /* 0x0000001005217208 */ /* 0x000fe40005000000 */
[----:B------:R-:W-:Y:S01]  /*8350*/  LOP3.LUT R11, R40, 0xff, RZ, 0xc0, !PT ;  /* 0x000000ff280b7812 */ /* 0x000fe200078ec0ff */
[----:B------:R-:W-:Y:S01]  /*8360*/  VIADD R3, R31, 0xc0cafb0d ;  /* 0xc0cafb0d1f037836 */ /* 0x000fe20000000000 */
[----:B------:R-:W-:Y:S01]  /*8370*/  FSEL R41, R7, R39, !P4 ;  /* 0x0000002707297208 */ /* 0x000fe20006000000 */
[----:B------:R-:W-:Y:S02]  /*8380*/  VIADD R6, R33, 0xc0cafb0d ;  /* 0xc0cafb0d21067836 */ /* 0x000fe40000000000 */
[----:B------:R-:W-:Y:S01]  /*8390*/  @P6 FMUL R39, R39, 0.25 ;  /* 0x3e80000027276820 */ /* 0x000fe20000400000 */
[----:B------:R-:W-:-:S02]  /*83a0*/  ISETP.GE.U32.AND P0, PT, R11, 0x20, PT ;  /* 0x000000200b00780c */ /* 0x000fc40003f06070 */
[----:B------:R-:W-:Y:S01]  /*83b0*/  LOP3.LUT R4, R3, 0xff800000, RZ, 0xc0, !PT ;  /* 0xff80000003047812 */ /* 0x000fe200078ec0ff */
[----:B------:R-:W-:Y:S01]  /*83c0*/  @!P5 FMUL R39, R39, 16777216 ;  /* 0x4b8000002727d820 */ /* 0x000fe20000400000 */
[----:B------:R-:W-:Y:S02]  /*83d0*/  FSEL R3, RZ, -23, P1 ;  /* 0xc1b80000ff037808 */ /* 0x000fe40000800000 */
[----:B------:R-:W-:Y:S02]  /*83e0*/  FSETP.GT.AND P1, PT, |R16|, 8.50705917302346158658e+37, PT ;  /* 0x7e8000001000780b */ /* 0x000fe40003f24200 */
[----:B------:R-:W-:Y:S02]  /*83f0*/  LOP3.LUT R6, R6, 0xff800000, RZ, 0xc0, !PT ;  /* 0xff80000006067812 */ /* 0x000fe400078ec0ff */
[----:B------:R-:W-:Y:S02]  /*8400*/  FSETP.GT.AND P6, PT, |R20|, 8.50705917302346158658e+37, PT ;  /* 0x7e8000001400780b */ /* 0x000fe40003fc4200 */
[----:B------:R-:W-:-:S02]  /*8410*/  FSEL R11, RZ, -23, P4 ;  /* 0xc1b80000ff0b7808 */ /* 0x000fc40002000000 */
[----:B------:R-:W-:Y:S02]  /*8420*/  LOP3.LUT R30, R10, R9, RZ, 0x3c, !PT ;  /* 0x000000090a1e7212 */ /* 0x000fe400078e3cff */
[C---:B------:R-:W-:Y:S02]  /*8430*/  FSETP.GEU.AND P4, PT, |R16|.reuse, 1.175494350822287508e-38, PT ;  /* 0x008000001000780b */ /* 0x040fe40003f8e200 */
[----:B------:R-:W-:Y:S01]  /*8440*/  FSEL R7, RZ, -23, P3 ;  /* 0xc1b80000ff077808 */ /* 0x000fe20001800000 */
[----:B------:R-:W-:Y:S01]  /*8450*/  @P1 FMUL R16, R16, 0.25 ;  /* 0x3e80000010101820 */ /* 0x000fe20000400000 */
[----:B------:R-:W-:Y:S01]  /*8460*/  LOP3.LUT R9, R8, 0xff800000, RZ, 0xc0, !PT ;  /* 0xff80000008097812 */ /* 0x000fe200078ec0ff */
[----:B------:R-:W-:Y:S01]  /*8470*/  @P1 FMUL R51, R51, 0.25 ;  /* 0x3e80000033331820 */ /* 0x000fe20000400000 */
[----:B------:R-:W-:Y:S01]  /*8480*/  FSEL R5, RZ, -23, P2 ;  /* 0xc1b80000ff057808 */ /* 0x000fe20001000000 */
[----:B------:R-:W-:Y:S01]  /*8490*/  @P6 FMUL R49, R49, 0.25 ;  /* 0x3e80000031316820 */ /* 0x000fe20000400000 */
[----:B------:R-:W-:Y:S01]  /*84a0*/  I2FP.F32.S32 R8, R6 ;  /* 0x0000000600087245 */ /* 0x000fe20000201400 */
[----:B------:R-:W-:Y:S01]  /*84b0*/  @P6 FMUL R48, R48, 0.25 ;  /* 0x3e80000030306820 */ /* 0x000fe20000400000 */
[C---:B------:R-:W-:Y:S01]  /*84c0*/  FSETP.GEU.AND P3, PT, |R20|.reuse, 1.175494350822287508e-38, PT ;  /* 0x008000001400780b */ /* 0x040fe20003f6e200 */
[----:B------:R-:W-:Y:S01]  /*84d0*/  @P6 FMUL R20, R20, 0.25 ;  /* 0x3e80000014146820 */ /* 0x000fe20000400000 */
[----:B------:R-:W-:Y:S01]  /*84e0*/  I2FP.F32.S32 R10, R4 ;  /* 0x00000004000a7245 */ /* 0x000fe20000201400 */
[----:B------:R-:W-:Y:S01]  /*84f0*/  FFMA.FTZ R8, R8, 1.1920928955078125e-07, R5 ;  /* 0x3400000008087823 */ /* 0x000fe20000010005 */
[C---:B------:R-:W-:Y:S01]  /*8500*/  FSETP.GT.AND P2, PT, |R17|.reuse, 8.50705917302346158658e+37, PT ;  /* 0x7e8000001100780b */ /* 0x040fe20003f44200 */
[----:B------:R-:W0:Y:S01]  /*8510*/  MUFU.RCP R5, R39 ;  /* 0x0000002700057308 */ /* 0x000e220000001000 */
[----:B------:R-:W-:Y:S01]  /*8520*/  FSETP.GEU.AND P5, PT, |R17|, 1.175494350822287508e-38, PT ;  /* 0x008000001100780b */ /* 0x000fe20003fae200 */
[----:B------:R-:W-:Y:S01]  /*8530*/  FFMA.FTZ R3, R10, 1.1920928955078125e-07, R3 ;  /* 0x340000000a037823 */ /* 0x000fe20000010003 */
[----:B------:R-:W-:-:S02]  /*8540*/  VIADD R10, R41, 0xc0cafb0d ;  /* 0xc0cafb0d290a7836 */ /* 0x000fc40000000000 */
[----:B------:R-:W-:Y:S01]  /*8550*/  @!P4 FMUL R16, R16, 16777216 ;  /* 0x4b8000001010c820 */ /* 0x000fe20000400000 */
[----:B------:R-:W-:Y:S01]  /*8560*/  @P6 FMUL R57, R57, 0.25 ;  /* 0x3e80000039396820 */ /* 0x000fe20000400000 */
[----:B------:R-:W-:Y:S01]  /*8570*/  @P6 FMUL R56, R56, 0.25 ;  /* 0x3e80000038386820 */ /* 0x000fe20000400000 */
[----:B------:R-:W-:Y:S01]  /*8580*/  @P1 FMUL R50, R50, 0.25 ;  /* 0x3e80000032321820 */ /* 0x000fe20000400000 */
[----:B------:R-:W-:Y:S01]  /*8590*/  LOP3.LUT R12, R10, 0xff800000, RZ, 0xc0, !PT ;  /* 0xff8000000a0c7812 */ /* 0x000fe200078ec0ff */
[----:B------:R-:W-:Y:S01]  /*85a0*/  @!P3 FMUL R20, R20, 16777216 ;  /* 0x4b8000001414b820 */ /* 0x000fe20000400000 */
[----:B------:R-:W-:Y:S01]  /*85b0*/  MUFU.RCP R13, R16 ;  /* 0x00000010000d7308 */ /* 0x000fe20000001000 */
[----:B------:R-:W-:Y:S01]  /*85c0*/  I2FP.F32.S32 R10, R9 ;  /* 0x00000009000a7245 */ /* 0x000fe20000201400 */
[----:B------:R-:W-:Y:S01]  /*85d0*/  @P2 FMUL R17, R17, 0.25 ;  /* 0x3e80000011112820 */ /* 0x000fe20000400000 */
[----:B------:R-:W-:Y:S01]  /*85e0*/  I2FP.F32.S32 R14, R12 ;  /* 0x0000000c000e7245 */ /* 0x000fe20000201400 */
[----:B------:R-:W-:Y:S01]  /*85f0*/  @!P3 FMUL R49, R49, 16777216 ;  /* 0x4b8000003131b820 */ /* 0x000fe20000400000 */
[----:B------:R-:W-:Y:S01]  /*8600*/  @!P3 FMUL R48, R48, 16777216 ;  /* 0x4b8000003030b820 */ /* 0x000fe20000400000 */
[----:B------:R-:W-:Y:S01]  /*8610*/  @!P5 FMUL R17, R17, 16777216 ;  /* 0x4b8000001111d820 */ /* 0x000fe20000400000 */
[----:B------:R-:W-:Y:S01]  /*8620*/  FFMA.FTZ R10, R10, 1.1920928955078125e-07, R7 ;  /* 0x340000000a0a7823 */ /* 0x000fe20000010007 */
[----:B------:R-:W1:Y:S01]  /*8630*/  MUFU.RCP R16, R20 ;  /* 0x0000001400107308 */ /* 0x000e620000001000 */
[----:B------:R-:W-:Y:S01]  /*8640*/  FFMA.FTZ R11, R14, 1.1920928955078125e-07, R11 ;  /* 0x340000000e0b7823 */ /* 0x000fe2000001000b */
[C---:B0-----:R-:W-:Y:S01]  /*8650*/  FMUL R7, R5.reuse, R55 ;  /* 0x0000003705077220 */ /* 0x041fe20000400000 */
[C---:B------:R-:W-:Y:S01]  /*8660*/  FMUL R14, R5.reuse, R54 ;  /* 0x00000036050e7220 */ /* 0x040fe20000400000 */
[C---:B------:R-:W-:Y:S01]  /*8670*/  FMUL R15, R5.reuse, R47 ;  /* 0x0000002f050f7220 */ /* 0x040fe20000400000 */
[----:B------:R-:W-:Y:S01]  /*8680*/  FMUL R18, R5, R46 ;  /* 0x0000002e05127220 */ /* 0x000fe20000400000 */
[----:B------:R-:W-:Y:S01]  /*8690*/  @!P3 FMUL R57, R57, 16777216 ;  /* 0x4b8000003939b820 */ /* 0x000fe20000400000 */
[----:B------:R-:W-:Y:S01]  /*86a0*/  @!P3 FMUL R56, R56, 16777216 ;  /* 0x4b8000003838b820 */ /* 0x000fe20000400000 */
[----:B------:R-:W0:Y:S01]  /*86b0*/  MUFU.RCP R5, R17 ;  /* 0x0000001100057308 */ /* 0x000e220000001000 */
[----:B------:R-:W-:Y:S01]  /*86c0*/  @P1 FMUL R59, R59, 0.25 ;  /* 0x3e8000003b3b1820 */ /* 0x000fe20000400000 */
[----:B------:R-:W-:Y:S01]  /*86d0*/  @P1 FMUL R58, R58, 0.25 ;  /* 0x3e8000003a3a1820 */ /* 0x000fe20000400000 */
[----:B------:R-:W-:Y:S01]  /*86e0*/  @!P4 FMUL R51, R51, 16777216 ;  /* 0x4b8000003333c820 */ /* 0x000fe20000400000 */
[----:B------:R-:W-:Y:S01]  /*86f0*/  @!P4 FMUL R50, R50, 16777216 ;  /* 0x4b8000003232c820 */ /* 0x000fe20000400000 */
[----:B------:R-:W-:Y:S01]  /*8700*/  @P2 FMUL R53, R53, 0.25 ;  /* 0x3e80000035352820 */ /* 0x000fe20000400000 */
[----:B------:R-:W-:Y:S01]  /*8710*/  @P2 FMUL R52, R52, 0.25 ;  /* 0x3e80000034342820 */ /* 0x000fe20000400000 */
[----:B------:R-:W-:Y:S01]  /*8720*/  @P2 FMUL R45, R45, 0.25 ;  /* 0x3e8000002d2d2820 */ /* 0x000fe20000400000 */
[----:B------:R-:W-:Y:S01]  /*8730*/  @P2 FMUL R44, R44, 0.25 ;  /* 0x3e8000002c2c2820 */ /* 0x000fe20000400000 */
[C---:B-1----:R-:W-:Y:S01]  /*8740*/  FMUL R21, R16.reuse, R49 ;  /* 0x0000003110157220 */ /* 0x042fe20000400000 */
[C---:B------:R-:W-:Y:S01]  /*8750*/  FMUL R24, R16.reuse, R48 ;  /* 0x0000003010187220 */ /* 0x040fe20000400000 */
[C---:B------:R-:W-:Y:S01]  /*8760*/  FMUL R25, R16.reuse, R57 ;  /* 0x0000003910197220 */ /* 0x040fe20000400000 */
[----:B------:R-:W-:Y:S01]  /*8770*/  FMUL R28, R16, R56 ;  /* 0x00000038101c7220 */ /* 0x000fe20000400000 */
[----:B------:R-:W-:Y:S01]  /*8780*/  @!P4 FMUL R59, R59, 16777216 ;  /* 0x4b8000003b3bc820 */ /* 0x000fe20000400000 */
[----:B------:R-:W-:Y:S01]  /*8790*/  @!P4 FMUL R58, R58, 16777216 ;  /* 0x4b8000003a3ac820 */ /* 0x000fe20000400000 */
[C---:B------:R-:W-:Y:S01]  /*87a0*/  FMUL R19, R13.reuse, R51 ;  /* 0x000000330d137220 */ /* 0x040fe20000400000 */
[----:B------:R-:W-:Y:S01]  /*87b0*/  FMUL R22, R13, R50 ;  /* 0x000000320d167220 */ /* 0x000fe20000400000 */
[----:B------:R-:W-:Y:S01]  /*87c0*/  @!P5 FMUL R53, R53, 16777216 ;  /* 0x4b8000003535d820 */ /* 0x000fe20000400000 */
[----:B------:R-:W-:Y:S01]  /*87d0*/  @!P5 FMUL R52, R52, 16777216 ;  /* 0x4b8000003434d820 */ /* 0x000fe20000400000 */
[----:B------:R-:W-:Y:S01]  /*87e0*/  @!P5 FMUL R45, R45, 16777216 ;  /* 0x4b8000002d2dd820 */ /* 0x000fe20000400000 */
[----:B------:R-:W-:Y:S01]  /*87f0*/  @!P5 FMUL R44, R44, 16777216 ;  /* 0x4b8000002c2cd820 */ /* 0x000fe20000400000 */
[----:B------:R-:W-:Y:S01]  /*8800*/  F2FP.SATFINITE.E4M3.F32.PACK_AB_MERGE_C R25, R25, R28, RZ ;  /* 0x0000001c1919723e */ /* 0x000fe200048070ff */
[----:B------:R-:W-:Y:S01]  /*8810*/  FMUL R23, R13, R59 ;  /* 0x0000003b0d177220 */ /* 0x000fe20000400000 */
[----:B------:R-:W-:Y:S01]  /*8820*/  F2FP.SATFINITE.E4M3.F32.PACK_AB_MERGE_C R24, R21, R24, RZ ;  /* 0x000000181518723e */ /* 0x000fe200048070ff */
[----:B------:R-:W-:Y:S01]  /*8830*/  FMUL R26, R13, R58 ;  /* 0x0000003a0d1a7220 */ /* 0x000fe20000400000 */
[C---:B0-----:R-:W-:Y:S01]  /*8840*/  FMUL R13, R5.reuse, R53 ;  /* 0x00000035050d7220 */ /* 0x041fe20000400000 */
[C---:B------:R-:W-:Y:S01]  /*8850*/  FMUL R16, R5.reuse, R52 ;  /* 0x0000003405107220 */ /* 0x040fe20000400000 */
[C---:B------:R-:W-:Y:S01]  /*8860*/  FMUL R17, R5.reuse, R45 ;  /* 0x0000002d05117220 */ /* 0x040fe20000400000 */
[----:B------:R-:W-:Y:S01]  /*8870*/  FMUL R20, R5, R44 ;  /* 0x0000002c05147220 */ /* 0x000fe20000400000 */
[----:B------:R-:W-:Y:S01]  /*8880*/  F2FP.SATFINITE.E4M3.F32.PACK_AB_MERGE_C R22, R19, R22, RZ ;  /* 0x000000161316723e */ /* 0x000fe200048070ff */
[----:B------:R-:W-:Y:S01]  /*8890*/  IMAD.IADD R9, R32, 0x1, -R9 ;  /* 0x0000000120097824 */ /* 0x000fe200078e0a09 */
[----:B------:R-:W-:Y:S01]  /*88a0*/  LOP3.LUT R5, R25, 0xffff, RZ, 0xc0, !PT ;  /* 0x0000ffff19057812 */ /* 0x000fe200078ec0ff */
[----:B------:R-:W-:Y:S01]  /*88b0*/  IMAD.IADD R12, R41, 0x1, -R12 ;  /* 0x00000001290c7824 */ /* 0x000fe200078e0a0c */
[----:B------:R-:W-:Y:S01]  /*88c0*/  LOP3.LUT R19, R24, 0xffff, RZ, 0xc0, !PT ;  /* 0x0000ffff18137812 */ /* 0x000fe200078ec0ff */
[----:B------:R-:W-:Y:S01]  /*88d0*/  FADD R9, R9, -1 ;  /* 0xbf80000009097421 */ /* 0x000fe20000000000 */
[----:B------:R-:W-:Y:S01]  /*88e0*/  F2FP.SATFINITE.E4M3.F32.PACK_AB_MERGE_C R15, R15, R18, RZ ;  /* 0x000000120f0f723e */ /* 0x000fe200048070ff */
[----:B------:R-:W-:Y:S01]  /*88f0*/  IMAD.IADD R4, R31, 0x1, -R4 ;  /* 0x000000011f047824 */ /* 0x000fe200078e0a04 */
[----:B------:R-:W-:Y:S01]  /*8900*/  F2FP.SATFINITE.E4M3.F32.PACK_AB_MERGE_C R18, R13, R16, RZ ;  /* 0x000000100d12723e */ /* 0x000fe200048070ff */
[----:B------:R-:W-:Y:S01]  /*8910*/  IMAD.IADD R6, R33, 0x1, -R6 ;  /* 0x0000000121067824 */ /* 0x000fe200078e0a06 */
[----:B------:R-:W-:Y:S01]  /*8920*/  SHF.R.U32.HI R5, RZ, 0x8, R5 ;  /* 0x00000008ff057819 */ /* 0x000fe20000011605 */
[----:B------:R-:W-:Y:S01]  /*8930*/  FADD R4, R4, -1 ;  /* 0xbf80000004047421 */ /* 0x000fe20000000000 */
[----:B------:R-:W-:Y:S01]  /*8940*/  SHF.R.U32.HI R16, RZ, 0x8, R19 ;  /* 0x00000008ff107819 */ /* 0x000fe20000011613 */
[----:B------:R-:W-:Y:S01]  /*8950*/  FADD R6, R6, -1 ;  /* 0xbf80000006067421 */ /* 0x000fe20000000000 */
[----:B------:R-:W-:Y:S01]  /*8960*/  F2FP.SATFINITE.E4M3.F32.PACK_AB_MERGE_C R17, R17, R20, RZ ;  /* 0x000000141111723e */ /* 0x000fe200048070ff */
[----:B------:R-:W0:Y:S01]  /*8970*/  LDC R28, c[0x0][0x278] ;  /* 0x00009e00ff1c7b82 */ /* 0x000e220000000800 */
[----:B------:R-:W-:-:S02]  /*8980*/  F2FP.SATFINITE.E4M3.F32.PACK_AB_MERGE_C R23, R23, R26, RZ ;  /* 0x0000001a1717723e */ /* 0x000fc400048070ff */
[----:B------:R-:W-:Y:S02]  /*8990*/  F2FP.SATFINITE.E4M3.F32.PACK_AB_MERGE_C R14, R7, R14, RZ ;  /* 0x0000000e070e723e */ /* 0x000fe400048070ff */
[----:B------:R-:W-:Y:S02]  /*89a0*/  PRMT R20, R16, 0x7604, R5 ;  /* 0x0000760410147816 */ /* 0x000fe40000000005 */
[C---:B------:R-:W-:Y:S02]  /*89b0*/  PRMT R26, R18.reuse, 0x7604, R17 ;  /* 0x00007604121a7816 */ /* 0x040fe40000000011 */
[----:B------:R-:W-:Y:S01]  /*89c0*/  LOP3.LUT R16, R18, 0xffff, RZ, 0xc0, !PT ;  /* 0x0000ffff12107812 */ /* 0x000fe200078ec0ff */
[----:B------:R-:W-:Y:S01]  /*89d0*/  STS.U16 [R27+UR6+0x80], R20 ;  /* 0x000080141b007988 */ /* 0x000fe20008000406 */
[----:B------:R-:W-:Y:S02]  /*89e0*/  LOP3.LUT R5, R23, 0xffff, RZ, 0xc0, !PT ;  /* 0x0000ffff17057812 */ /* 0x000fe400078ec0ff */
[----:B------:R-:W-:-:S02]  /*89f0*/  LOP3.LUT R13, R15, 0xffff, RZ, 0xc0, !PT ;  /* 0x0000ffff0f0d7812 */ /* 0x000fc400078ec0ff */
[----:B------:R-:W-:Y:S02]  /*8a00*/  LOP3.LUT R18, R14, 0xffff, RZ, 0xc0, !PT ;  /* 0x0000ffff0e127812 */ /* 0x000fe400078ec0ff */
[C---:B------:R-:W-:Y:S02]  /*8a10*/  PRMT R23, R22.reuse, 0x7604, R23 ;  /* 0x0000760416177816 */ /* 0x040fe40000000017 */
[----:B------:R-:W-:Y:S02]  /*8a20*/  LOP3.LUT R22, R22, 0xffff, RZ, 0xc0, !PT ;  /* 0x0000ffff16167812 */ /* 0x000fe400078ec0ff */
[----:B------:R-:W-:Y:S02]  /*8a30*/  SHF.R.U32.HI R13, RZ, 0x8, R13 ;  /* 0x00000008ff0d7819 */ /* 0x000fe4000001160d */
[----:B------:R-:W-:Y:S02]  /*8a40*/  SHF.R.U32.HI R18, RZ, 0x8, R18 ;  /* 0x00000008ff127819 */ /* 0x000fe40000011612 */
[----:B------:R-:W-:-:S02]  /*8a50*/  PRMT R19, R14, 0x7604, R15 ;  /* 0x000076040e137816 */ /* 0x000fc4000000000f */
[----:B------:R-:W-:Y:S02]  /*8a60*/  SHF.R.U32.HI R5, RZ, 0x8, R5 ;  /* 0x00000008ff057819 */ /* 0x000fe40000011605 */
[----:B------:R-:W-:Y:S02]  /*8a70*/  SHF.R.U32.HI R14, RZ, 0x8, R22 ;  /* 0x00000008ff0e7819 */ /* 0x000fe40000011616 */
[----:B------:R-:W-:Y:S01]  /*8a80*/  PRMT R29, R18, 0x7604, R13 ;  /* 0x00007604121d7816 */ /* 0x000fe2000000000d */
[----:B------:R-:W-:Y:S01]  /*8a90*/  IMAD.MOV.U32 R18, RZ, RZ, 0x3dc6b27f ;  /* 0x3dc6b27fff127424 */ /* 0x000fe200078e00ff */
[----:B------:R-:W-:Y:S01]  /*8aa0*/  LOP3.LUT R7, R17, 0xffff, RZ, 0xc0, !PT ;  /* 0x0000ffff11077812 */ /* 0x000fe200078ec0ff */
[----:B------:R-:W-:Y:S01]  /*8ab0*/  FADD R13, R12, -1 ;  /* 0xbf8000000c0d7421 */ /* 0x000fe20000000000 */
[----:B------:R-:W-:Y:S01]  /*8ac0*/  PRMT R24, R24, 0x7604, R25 ;  /* 0x0000760418187816 */ /* 0x000fe20000000019 */
[-C--:B------:R-:W-:Y:S01]  /*8ad0*/  FFMA.FTZ R12, R9, R18.reuse, -0.16845393180847167969 ;  /* 0xbe2c7f30090c7423 */ /* 0x080fe20000010012 */
[----:B------:R-:W-:Y:S01]  /*8ae0*/  PRMT R17, R14, 0x7604, R5 ;  /* 0x000076040e117816 */ /* 0x000fe20000000005 */
[C---:B------:R-:W-:Y:S01]  /*8af0*/  FFMA.FTZ R5, R4.reuse, R18, -0.16845393180847167969 ;  /* 0xbe2c7f3004057423 */ /* 0x040fe20000010012 */
[----:B------:R-:W-:Y:S01]  /*8b00*/  LOP3.LUT R14, R27, 0x20, RZ, 0x3c, !PT ;  /* 0x000000201b0e7812 */ /* 0x000fe200078e3cff */
[----:B------:R-:W-:Y:S01]  /*8b10*/  STS.U16 [R27+UR6], R24 ;  /* 0x000000181b007988 */ /* 0x000fe20008000406 */
[C---:B------:R-:W-:Y:S01]  /*8b20*/  FFMA.FTZ R12, R9.reuse, R12, 0.1716887056827545166 ;  /* 0x3e2fcf2a090c7423 */ /* 0x040fe2000001000c */
[C---:B------:R-:W-:Y:S01]  /*8b30*/  FFMA.FTZ R5, R4.reuse, R5, 0.1716887056827545166 ;  /* 0x3e2fcf2a04057423 */ /* 0x040fe20000010005 */
[----:B------:R-:W-:Y:S01]  /*8b40*/  SHF.R.U32.HI R7, RZ, 0x8, R7 ;  /* 0x00000008ff077819 */ /* 0x000fe20000011607 */
[----:B------:R-:W-:Y:S01]  /*8b50*/  STS.U16 [R14+UR6+0x400], R23 ;  /* 0x000400170e007988 */ /* 0x000fe20008000406 */
[C---:B------:R-:W-:Y:S01]  /*8b60*/  FFMA.FTZ R12, R9.reuse, R12, -0.17900948226451873779 ;  /* 0xbe374e43090c7423 */ /* 0x040fe2000001000c */
[----:B------:R-:W-:Y:S01]  /*8b70*/  SHF.R.U32.HI R16, RZ, 0x8, R16 ;  /* 0x00000008ff107819 */ /* 0x000fe20000011610 */
[----:B------:R-:W-:Y:S01]  /*8b80*/  FFMA.FTZ R5, R4, R5, -0.17900948226451873779 ;  /* 0xbe374e4304057423 */ /* 0x000fe20000010005 */
[----:B------:R1:W-:Y:S01]  /*8b90*/  STS.U16 [R14+UR6+0x480], R17 ;  /* 0x000480110e007988 */ /* 0x0003e20008000406 */
[C---:B------:R-:W-:Y:S01]  /*8ba0*/  FFMA.FTZ R12, R9.reuse, R12, 0.20512372255325317383 ;  /* 0x3e520bf4090c7423 */ /* 0x040fe2000001000c */
[----:B------:R-:W-:Y:S01]  /*8bb0*/  PRMT R22, R16, 0x7604, R7 ;  /* 0x0000760410167816 */ /* 0x000fe20000000007 */
[----:B------:R-:W-:Y:S01]  /*8bc0*/  FFMA.FTZ R7, R6, R18, -0.16845393180847167969 ;  /* 0xbe2c7f3006077423 */ /* 0x000fe20000010012 */
[----:B------:R-:W-:Y:S01]  /*8bd0*/  FFMA.FTZ R5, R4, R5, 0.20512372255325317383 ;  /* 0x3e520bf404057423 */ /* 0x000fe20000010005 */
[----:B------:R-:W-:Y:S01]  /*8be0*/  FFMA.FTZ R12, R9, R12, -0.24046532809734344482 ;  /* 0xbe763c8b090c7423 */ /* 0x000fe2000001000c */
[----:B------:R-:W-:Y:S01]  /*8bf0*/  LOP3.LUT R15, R27, 0x40, RZ, 0x3c, !PT ;  /* 0x000000401b0f7812 */ /* 0x000fe200078e3cff */
[----:B------:R-:W-:Y:S01]  /*8c00*/  FFMA.FTZ R7, R6, R7, 0.1716887056827545166 ;  /* 0x3e2fcf2a06077423 */ /* 0x000fe20000010007 */
[----:B------:R-:W-:Y:S01]  /*8c10*/  FFMA.FTZ R5, R4, R5, -0.24046532809734344482 ;  /* 0xbe763c8b04057423 */ /* 0x000fe20000010005 */
[----:B------:R-:W-:Y:S01]  /*8c20*/  FFMA.FTZ R12, R9, R12, 0.28857114911079406738 ;  /* 0x3e93bf99090c7423 */ /* 0x000fe2000001000c */
[----:B-1----:R-:W-:Y:S01]  /*8c30*/  FFMA.FTZ R14, R13, R18, -0.16845393180847167969 ;  /* 0xbe2c7f300d0e7423 */ /* 0x002fe20000010012 */
[----:B------:R-:W-:Y:S01]  /*8c40*/  FFMA.FTZ R7, R6, R7, -0.17900948226451873779 ;  /* 0xbe374e4306077423 */ /* 0x000fe20000010007 */
[----:B------:R-:W-:Y:S01]  /*8c50*/  FFMA.FTZ R5, R4, R5, 0.28857114911079406738 ;  /* 0x3e93bf9904057423 */ /* 0x000fe20000010005 */
[----:B------:R-:W-:Y:S01]  /*8c60*/  FFMA.FTZ R12, R9, R12, -0.36067417263984680176 ;  /* 0xbeb8aa49090c7423 */ /* 0x000fe2000001000c */
[----:B------:R-:W-:Y:S01]  /*8c70*/  FFMA.FTZ R14, R13, R14, 0.1716887056827545166 ;  /* 0x3e2fcf2a0d0e7423 */ /* 0x000fe2000001000e */
[----:B------:R-:W-:Y:S01]  /*8c80*/  FFMA.FTZ R7, R6, R7, 0.20512372255325317383 ;  /* 0x3e520bf406077423 */ /* 0x000fe20000010007 */
[----:B------:R-:W-:Y:S01]  /*8c90*/  STS.U16 [R15+UR6+0x800], R26 ;  /* 0x0008001a0f007988 */ /* 0x000fe20008000406 */
[----:B------:R-:W-:Y:S01]  /*8ca0*/  FFMA.FTZ R12, R9, R12, 0.48089820146560668945 ;  /* 0x3ef6384a090c7423 */ /* 0x000fe2000001000c */
[----:B------:R-:W-:Y:S01]  /*8cb0*/  FFMA.FTZ R14, R13, R14, -0.17900948226451873779 ;  /* 0xbe374e430d0e7423 */ /* 0x000fe2000001000e */
[----:B------:R-:W-:Y:S01]  /*8cc0*/  FFMA.FTZ R5, R4, R5, -0.36067417263984680176 ;  /* 0xbeb8aa4904057423 */ /* 0x000fe20000010005 */
[----:B------:R1:W-:Y:S01]  /*8cd0*/  STS.U16 [R15+UR6+0x880], R22 ;  /* 0x000880160f007988 */ /* 0x0003e20008000406 */
[----:B------:R-:W-:Y:S01]  /*8ce0*/  FFMA.FTZ R12, R9, R12, -0.72134751081466674805 ;  /* 0xbf38aa3b090c7423 */ /* 0x000fe2000001000c */
[----:B------:R-:W-:Y:S01]  /*8cf0*/  FFMA.FTZ R14, R13, R14, 0.20512372255325317383 ;  /* 0x3e520bf40d0e7423 */ /* 0x000fe2000001000e */
[----:B------:R-:W-:Y:S01]  /*8d00*/  FFMA.FTZ R7, R6, R7, -0.24046532809734344482 ;  /* 0xbe763c8b06077423 */ /* 0x000fe20000010007 */
[----:B------:R-:W-:Y:S01]  /*8d10*/  FFMA.FTZ R5, R4, R5, 0.48089820146560668945 ;  /* 0x3ef6384a04057423 */ /* 0x000fe20000010005 */
[----:B------:R-:W-:Y:S01]  /*8d20*/  FMUL R12, R9, R12 ;  /* 0x0000000c090c7220 */ /* 0x000fe20000400000 */
[----:B------:R-:W-:Y:S01]  /*8d30*/  FFMA.FTZ R14, R13, R14, -0.24046532809734344482 ;  /* 0xbe763c8b0d0e7423 */ /* 0x000fe2000001000e */
[----:B------:R-:W-:Y:S01]  /*8d40*/  FFMA.FTZ R7, R6, R7, 0.28857114911079406738 ;  /* 0x3e93bf9906077423 */ /* 0x000fe20000010007 */
[----:B------:R-:W-:Y:S01]  /*8d50*/  FFMA.FTZ R5, R4, R5, -0.72134751081466674805 ;  /* 0xbf38aa3b04057423 */ /* 0x000fe20000010005 */
[----:B------:R-:W-:Y:S01]  /*8d60*/  FMUL R12, R9, R12 ;  /* 0x0000000c090c7220 */ /* 0x000fe20000400000 */
[----:B------:R-:W-:Y:S01]  /*8d70*/  FFMA.FTZ R14, R13, R14, 0.28857114911079406738 ;  /* 0x3e93bf990d0e7423 */ /* 0x000fe2000001000e */
[----:B-1----:R-:W-:Y:S01]  /*8d80*/  SHF.R.U32.HI R15, RZ, 0x5, R40 ;  /* 0x00000005ff0f7819 */ /* 0x002fe20000011628 */
[----:B------:R-:W-:Y:S01]  /*8d90*/  FFMA.FTZ R7, R6, R7, -0.36067417263984680176 ;  /* 0xbeb8aa4906077423 */ /* 0x000fe20000010007 */
[----:B------:R-:W-:Y:S01]  /*8da0*/  LOP3.LUT R16, R27, 0x60, RZ, 0x3c, !PT ;  /* 0x000000601b107812 */ /* 0x000fe200078e3cff */
[----:B------:R-:W-:Y:S01]  /*8db0*/  FFMA.FTZ R14, R13, R14, -0.36067417263984680176 ;  /* 0xbeb8aa490d0e7423 */ /* 0x000fe2000001000e */
[----:B------:R-:W-:Y:S01]  /*8dc0*/  SGXT.U32 R15, R15, 0x3 ;  /* 0x000000030f0f781a */ /* 0x000fe20000000000 */
[----:B------:R-:W-:Y:S01]  /*8dd0*/  FMUL R5, R4, R5 ;  /* 0x0000000504057220 */ /* 0x000fe20000400000 */
[----:B------:R-:W-:Y:S01]  /*8de0*/  ISETP.GE.U32.AND P2, PT, R31, 0x7f800000, PT ;  /* 0x7f8000001f00780c */ /* 0x000fe20003f46070 */
[----:B------:R-:W-:Y:S01]  /*8df0*/  FFMA.FTZ R14, R13, R14, 0.48089820146560668945 ;  /* 0x3ef6384a0d0e7423 */ /* 0x000fe2000001000e */
[----:B------:R-:W-:Y:S01]  /*8e00*/  FFMA.FTZ R9, R9, 1.4426950216293334961, R12 ;  /* 0x3fb8aa3b09097823 */ /* 0x000fe2000001000c */
[----:B0-----:R-:W-:Y:S01]  /*8e10*/  IMAD R15, R15, R28, RZ ;  /* 0x0000001c0f0f7224 */ /* 0x001fe200078e02ff */
[----:B------:R-:W-:Y:S01]  /*8e20*/  ISETP.GE.U32.AND P1, PT, R32, 0x7f800000, PT ;  /* 0x7f8000002000780c */ /* 0x000fe20003f26070 */
[C---:B------:R-:W-:Y:S01]  /*8e30*/  FFMA.FTZ R14, R13.reuse, R14, -0.72134751081466674805 ;  /* 0xbf38aa3b0d0e7423 */ /* 0x040fe2000001000e */
[----:B------:R-:W-:Y:S01]  /*8e40*/  FFMA.FTZ R7, R6, R7, 0.48089820146560668945 ;  /* 0x3ef6384a06077423 */ /* 0x000fe20000010007 */
[----:B------:R-:W-:Y:S01]  /*8e50*/  IMAD R12, R28, 0x8, R15 ;  /* 0x000000081c0c7824 */ /* 0x000fe200078e020f */
[----:B------:R0:W-:Y:S01]  /*8e60*/  STS.U16 [R16+UR6+0xc00], R19 ;  /* 0x000c001310007988 */ /* 0x0001e20008000406 */
[C---:B------:R-:W-:Y:S01]  /*8e70*/  FMUL R14, R13.reuse, R14 ;  /* 0x0000000e0d0e7220 */ /* 0x040fe20000400000 */
[----:B------:R-:W-:Y:S01]  /*8e80*/  FMUL R5, R4, R5 ;  /* 0x0000000504057220 */ /* 0x000fe20000400000 */
[----:B------:R-:W-:Y:S01]  /*8e90*/  FADD R37, R10, R9 ;  /* 0x000000090a257221 */ /* 0x000fe20000000000 */
[----:B------:R1:W-:Y:S01]  /*8ea0*/  STS.U16 [R16+UR6+0xc80], R29 ;  /* 0x000c801d10007988 */ /* 0x0003e20008000406 */
[----:B------:R-:W-:Y:S01]  /*8eb0*/  FMUL R14, R13, R14 ;  /* 0x0000000e0d0e7220 */ /* 0x000fe20000400000 */
[----:B------:R-:W-:Y:S01]  /*8ec0*/  ISETP.GE.U32.AND P5, PT, R41, 0x7f800000, PT ;  /* 0x7f8000002900780c */ /* 0x000fe20003fa6070 */
[----:B------:R-:W-:Y:S01]  /*8ed0*/  FFMA.FTZ R7, R6, R7, -0.72134751081466674805 ;  /* 0xbf38aa3b06077423 */ /* 0x000fe20000010007 */
[----:B------:R-:W-:Y:S01]  /*8ee0*/  BAR.SYNC.DEFER_BLOCKING 0x0 ;  /* 0x0000000000007b1d */ /* 0x000fe20000010000 */
[----:B------:R-:W-:Y:S01]  /*8ef0*/  FFMA.FTZ R14, R13, 1.4426950216293334961, R14 ;  /* 0x3fb8aa3b0d0e7823 */ /* 0x000fe2000001000e */
[----:B------:R-:W-:Y:S01]  /*8f00*/  ISETP.GE.U32.AND P6, PT, R33, 0x7f800000, PT ;  /* 0x7f8000002100780c */ /* 0x000fe20003fc6070 */
[----:B------:R-:W-:-:S02]  /*8f10*/  IMAD R9, R28, 0x8, R12 ;  /* 0x000000081c097824 */ /* 0x000fc400078e020c */
[----:B------:R-:W-:Y:S01]  /*8f20*/  FFMA.FTZ R4, R4, 1.4426950216293334961, R5 ;  /* 0x3fb8aa3b04047823 */ /* 0x000fe20000010005 */
[----:B------:R-:W-:Y:S01]  /*8f30*/  FADD R38, R11, R14 ;  /* 0x0000000e0b267221 */ /* 0x000fe20000000000 */
[----:B------:R-:W-:Y:S01]  /*8f40*/  FMUL R7, R6, R7 ;  /* 0x0000000706077220 */ /* 0x000fe20000400000 */
[----:B------:R-:W-:Y:S01]  /*8f50*/  IMAD R11, R28, 0x8, R9 ;  /* 0x000000081c0b7824 */ /* 0x000fe200078e0209 */
[----:B--2---:R-:W-:Y:S01]  /*8f60*/  LOP3.LUT R62, R62, 0x1f, RZ, 0xc0, !PT ;  /* 0x0000001f3e3e7812 */ /* 0x004fe200078ec0ff */
[----:B------:R-:W-:Y:S01]  /*8f70*/  FADD R3, R3, R4 ;  /* 0x0000000403037221 */ /* 0x000fe20000000000 */
[----:B------:R-:W-:Y:S02]  /*8f80*/  @P2 IMAD.MOV.U32 R4, RZ, RZ, 0x7f800000 ;  /* 0x7f800000ff042424 */ /* 0x000fe400078e00ff */
[----:B------:R-:W-:Y:S01]  /*8f90*/  FMUL R7, R6, R7 ;  /* 0x0000000706077220 */ /* 0x000fe20000400000 */
[----:B------:R-:W-:Y:S01]  /*8fa0*/  IMAD R13, R28, 0x8, R11 ;  /* 0x000000081c0d7824 */ /* 0x000fe200078e020b */
[----:B------:R-:W-:Y:S01]  /*8fb0*/  FSETP.NEU.AND P4, PT, R31, RZ, PT ;  /* 0x000000ff1f00720b */ /* 0x000fe20003f8d000 */
[----:B------:R-:W-:-:S02]  /*8fc0*/  @P1 IMAD.MOV.U32 R5, RZ, RZ, 0x7f800000 ;  /* 0x7f800000ff051424 */ /* 0x000fc400078e00ff */
[----:B------:R-:W-:Y:S01]  /*8fd0*/  @P2 FFMA.FTZ R3, R31, R4, +INF ;  /* 0x7f8000001f032423 */ /* 0x000fe20000010004 */
[----:B----4-:R-:W-:Y:S02]  /*8fe0*/  IMAD R61, R61, 0x20, R62 ;  /* 0x000000203d3d7824 */ /* 0x010fe400078e023e */
[----:B------:R-:W-:Y:S01]  /*8ff0*/  FFMA.FTZ R7, R6, 1.4426950216293334961, R7 ;  /* 0x3fb8aa3b06077823 */ /* 0x000fe20000010007 */
[----:B------:R-:W-:Y:S02]  /*9000*/  IMAD R17, R28, 0x8, R13 ;  /* 0x000000081c117824 */ /* 0x000fe400078e020d */
[----:B------:R-:W-:Y:S01]  /*9010*/  @P1 FFMA.FTZ R37, R32, R5, +INF ;  /* 0x7f80000020251423 */ /* 0x000fe20000010005 */
[----:B------:R-:W-:Y:S02]  /*9020*/  @P5 IMAD.MOV.U32 R4, RZ, RZ, 0x7f800000 ;  /* 0x7f800000ff045424 */ /* 0x000fe400078e00ff */
[----:B------:R-:W-:Y:S01]  /*9030*/  FADD R36, R8, R7 ;  /* 0x0000000708247221 */ /* 0x000fe20000000000 */
[----:B------:R-:W-:Y:S01]  /*9040*/  @P6 IMAD.MOV.U32 R6, RZ, RZ, 0x7f800000 ;  /* 0x7f800000ff066424 */ /* 0x000fe200078e00ff */
[----:B------:R-:W-:Y:S01]  /*9050*/  FSETP.NEU.AND P2, PT, R32, RZ, PT ;  /* 0x000000ff2000720b */ /* 0x000fe20003f4d000 */
[----:B------:R-:W-:-:S02]  /*9060*/  IMAD R5, R61, UR5, RZ ;  /* 0x000000053d057c24 */ /* 0x000fc4000f8e02ff */
[----:B------:R-:W-:Y:S01]  /*9070*/  @P5 FFMA.FTZ R38, R41, R4, +INF ;  /* 0x7f80000029265423 */ /* 0x000fe20000010004 */
[----:B0-----:R-:W-:Y:S01]  /*9080*/  IMAD R19, R28, 0x8, R17 ;  /* 0x000000081c137824 */ /* 0x001fe200078e0211 */
[----:B------:R-:W-:Y:S01]  /*9090*/  USHF.R.S32.HI UR5, URZ, 0x1f, UR4 ;  /* 0x0000001f3f057899 */ /* 0x000fe20008011404 */
[----:B------:R-:W-:Y:S01]  /*90a0*/  @P6 FFMA.FTZ R36, R33, R6, +INF ;  /* 0x7f80000021246423 */ /* 0x000fe20000010006 */
[----:B------:R-:W-:Y:S01]  /*90b0*/  IMAD.SHL.U32 R4, R40, 0x10, RZ ;  /* 0x0000001028047824 */ /* 0x000fe200078e00ff */
[----:B---3--:R-:W-:Y:S01]  /*90c0*/  IADD3 R34, P5, P6, R5, UR4, R34 ;  /* 0x0000000405227c10 */ /* 0x008fe2000febe022 */
[----:B------:R-:W-:Y:S01]  /*90d0*/  IMAD R21, R28, 0x8, R19 ;  /* 0x000000081c157824 */ /* 0x000fe200078e0213 */
[----:B------:R-:W-:Y:S01]  /*90e0*/  SHF.R.S32.HI R6, RZ, 0x1f, R5 ;  /* 0x0000001fff067819 */ /* 0x000fe20000011405 */
[----:B------:R-:W0:Y:S01]  /*90f0*/  LDS R40, [R30+UR6] ;  /* 0x000000061e287984 */ /* 0x000e220008000800 */
[----:B------:R-:W-:Y:S01]  /*9100*/  LOP3.LUT R32, R4, 0x70, RZ, 0xc0, !PT ;  /* 0x0000007004207812 */ /* 0x000fe200078ec0ff */
[----:B------:R-:W-:Y:S01]  /*9110*/  IMAD R23, R28, 0x8, R21 ;  /* 0x000000081c177824 */ /* 0x000fe200078e0215 */
[----:B------:R-:W-:Y:S01]  /*9120*/  IADD3.X R46, R6, UR5, R35, P5, P6 ;  /* 0x00000005062e7c10 */ /* 0x000fe2000afec423 */
[----:B------:R-:W-:Y:S01]  /*9130*/  LDS R42, [R30+UR6+0x200] ;  /* 0x000200061e2a7984 */ /* 0x000fe20008000800 */
[-C--:B------:R-:W-:Y:S01]  /*9140*/  IADD3 R4, P6, R15, R34.reuse, RZ ;  /* 0x000000220f047210 */ /* 0x080fe20007fde0ff */
[----:B------:R-:W-:Y:S01]  /*9150*/  IMAD R25, R28, 0x8, R23 ;  /* 0x000000081c197824 */ /* 0x000fe200078e0217 */
[----:B------:R-:W-:Y:S01]  /*9160*/  FSETP.NEU.AND P1, PT, R41, RZ, PT ;  /* 0x000000ff2900720b */ /* 0x000fe20003f2d000 */
[----:B------:R-:W-:Y:S01]  /*9170*/  LDS R43, [R30+UR6+0x300] ;  /* 0x000300061e2b7984 */ /* 0x000fe20008000800 */
[----:B------:R-:W-:Y:S01]  /*9180*/  IADD3 R6, P5, R12, R34, RZ ;  /* 0x000000220c067210 */ /* 0x000fe20007fbe0ff */
[C---:B------:R-:W-:Y:S01]  /*9190*/  IMAD R27, R28.reuse, 0x8, R25 ;  /* 0x000000081c1b7824 */ /* 0x040fe200078e0219 */
[----:B------:R-:W-:Y:S01]  /*91a0*/  LEA.HI.X.SX32 R5, R15, R46, 0x1, P6 ;  /* 0x0000002e0f057211 */ /* 0x000fe200030f0eff */
[----:B------:R2:W3:Y:S01]  /*91b0*/  LDS R41, [R30+UR6+0x100] ;  /* 0x000100061e297984 */ /* 0x0004e20008000800 */
[----:B------:R-:W-:Y:S01]  /*91c0*/  IADD3 R8, P6, R9, R34, RZ ;  /* 0x0000002209087210 */ /* 0x000fe20007fde0ff */
[----:B-1----:R-:W-:Y:S01]  /*91d0*/  IMAD R29, R28, 0x8, R27 ;  /* 0x000000081c1d7824 */ /* 0x002fe200078e021b */
[----:B------:R-:W-:Y:S01]  /*91e0*/  LEA.HI.X.SX32 R7, R12, R46, 0x1, P5 ;  /* 0x0000002e0c077211 */ /* 0x000fe200028f0eff */
[----:B------:R-:W-:Y:S01]  /*91f0*/  VIADD R45, R32, UR6 ;  /* 0x00000006202d7c36 */ /* 0x000fe20008000000 */
[----:B------:R-:W-:Y:S01]  /*9200*/  IADD3 R10, P5, R11, R34, RZ ;  /* 0x000000220b0a7210 */ /* 0x000fe20007fbe0ff */
[----:B------:R-:W-:Y:S01]  /*9210*/  IMAD R31, R28, 0x8, R29 ;  /* 0x000000081c1f7824 */ /* 0x000fe200078e021d */
[----:B------:R-:W-:Y:S01]  /*9220*/  LEA.HI.X.SX32 R9, R9, R46, 0x1, P6 ;  /* 0x0000002e09097211 */ /* 0x000fe200030f0eff */
[----:B------:R-:W-:Y:S01]  /*9230*/  ULDC UR4, c[0x0][0x27c] ;  /* 0x00009f0000047ab9 */ /* 0x000fe20000000800 */
[----:B------:R-:W-:Y:S01]  /*9240*/  IADD3 R12, P6, R13, R34, RZ ;  /* 0x000000220d0c7210 */ /* 0x000fe20007fde0ff */
[----:B------:R-:W-:Y:S01]  /*9250*/  UIMAD UR4, UR7, UR4, URZ ;  /* 0x00000004070472a4 */ /* 0x000fe2000f8e023f */
[----:B------:R-:W-:-:S02]  /*9260*/  LEA.HI.X.SX32 R11, R11, R46, 0x1, P5 ;  /* 0x0000002e0b0b7211 */ /* 0x000fc400028f0eff */
[----:B------:R-:W-:Y:S01]  /*9270*/  IADD3 R14, P5, R17, R34, RZ ;  /* 0x00000022110e7210 */ /* 0x000fe20007fbe0ff */
[----:B------:R-:W-:Y:S01]  /*9280*/  USHF.L.U32 UR7, UR4, 0x2, URZ ;  /* 0x0000000204077899 */ /* 0x000fe2000800063f */
[----:B------:R-:W-:Y:S01]  /*9290*/  LEA.HI.X.SX32 R13, R13, R46, 0x1, P6 ;  /* 0x0000002e0d0d7211 */ /* 0x000fe200030f0eff */
[----:B------:R-:W-:Y:S01]  /*92a0*/  UIMAD.WIDE UR4, UR4, 0x4, URZ ;  /* 0x00000004040478a5 */ /* 0x000fe2000f8e023f */
[----:B------:R-:W-:Y:S02]  /*92b0*/  IADD3 R16, P6, R19, R34, RZ ;  /* 0x0000002213107210 */ /* 0x000fe40007fde0ff */
[----:B------:R-:W-:Y:S02]  /*92c0*/  LEA.HI.X.SX32 R15, R17, R46, 0x1, P5 ;  /* 0x0000002e110f7211 */ /* 0x000fe400028f0eff */
[----:B------:R-:W-:Y:S02]  /*92d0*/  IADD3 R18, P5, R21, R34, RZ ;  /* 0x0000002215127210 */ /* 0x000fe40007fbe0ff */
[----:B------:R-:W-:-:S02]  /*92e0*/  LEA.HI.X.SX32 R17, R19, R46, 0x1, P6 ;  /* 0x0000002e13117211 */ /* 0x000fc400030f0eff */
[----:B------:R-:W-:Y:S01]  /*92f0*/  FSETP.NEU.AND P3, PT, R33, RZ, PT ;  /* 0x000000ff2100720b */ /* 0x000fe20003f6d000 */
[C---:B------:R-:W-:Y:S01]  /*9300*/  IMAD R33, R28.reuse, 0x8, R31 ;  /* 0x000000081c217824 */ /* 0x040fe200078e021f */
[----:B------:R-:W-:Y:S02]  /*9310*/  IADD3 R20, P6, R23, R34, RZ ;  /* 0x0000002217147210 */ /* 0x000fe40007fde0ff */
[----:B------:R-:W-:Y:S01]  /*9320*/  LEA.HI.X.SX32 R19, R21, R46, 0x1, P5 ;  /* 0x0000002e15137211 */ /* 0x000fe200028f0eff */
[C---:B------:R-:W-:Y:S01]  /*9330*/  IMAD R35, R28.reuse, 0x8, R33 ;  /* 0x000000081c237824 */ /* 0x040fe200078e0221 */
[----:B------:R-:W-:Y:S02]  /*9340*/  IADD3 R22, P5, R25, R34, RZ ;  /* 0x0000002219167210 */ /* 0x000fe40007fbe0ff */
[----:B------:R-:W-:Y:S01]  /*9350*/  LEA.HI.X.SX32 R21, R23, R46, 0x1, P6 ;  /* 0x0000002e17157211 */ /* 0x000fe200030f0eff */
[----:B------:R-:W-:Y:S01]  /*9360*/  IMAD R39, R28, 0x8, R35 ;  /* 0x000000081c277824 */ /* 0x000fe200078e0223 */
[----:B------:R-:W-:-:S02]  /*9370*/  IADD3 R24, P6, R27, R34, RZ ;  /* 0x000000221b187210 */ /* 0x000fc40007fde0ff */
[----:B------:R-:W-:Y:S02]  /*9380*/  LEA.HI.X.SX32 R23, R25, R46, 0x1, P5 ;  /* 0x0000002e19177211 */ /* 0x000fe400028f0eff */
[----:B------:R-:W-:Y:S02]  /*9390*/  IADD3 R26, P5, R29, R34, RZ ;  /* 0x000000221d1a7210 */ /* 0x000fe40007fbe0ff */
[----:B------:R-:W-:Y:S02]  /*93a0*/  LEA.HI.X.SX32 R25, R27, R46, 0x1, P6 ;  /* 0x0000002e1b197211 */ /* 0x000fe400030f0eff */
[----:B------:R-:W-:Y:S02]  /*93b0*/  IADD3 R28, P6, R31, R34, RZ ;  /* 0x000000221f1c7210 */ /* 0x000fe40007fde0ff */
[----:B------:R-:W-:Y:S02]  /*93c0*/  LEA.HI.X.SX32 R27, R29, R46, 0x1, P5 ;  /* 0x0000002e1d1b7211 */ /* 0x000fe400028f0eff */
[----:B--2---:R-:W-:-:S02]  /*93d0*/  IADD3 R30, P5, R33, R34, RZ ;  /* 0x00000022211e7210 */ /* 0x004fc40007fbe0ff */
[----:B------:R-:W-:Y:S02]  /*93e0*/  LEA.HI.X.SX32 R29, R31, R46, 0x1, P6 ;  /* 0x0000002e1f1d7211 */ /* 0x000fe400030f0eff */
[----:B------:R-:W-:Y:S02]  /*93f0*/  IADD3 R32, P6, R35, R34, RZ ;  /* 0x0000002223207210 */ /* 0x000fe40007fde0ff */
[----:B------:R-:W-:Y:S02]  /*9400*/  LEA.HI.X.SX32 R31, R33, R46, 0x1, P5 ;  /* 0x0000002e211f7211 */ /* 0x000fe400028f0eff */
[----:B------:R-:W-:Y:S02]  /*9410*/  IADD3 R34, P5, R39, R34, RZ ;  /* 0x0000002227227210 */ /* 0x000fe40007fbe0ff */
[----:B------:R-:W-:Y:S02]  /*9420*/  LEA.HI R44, R2, R45, RZ, 0x1f ;  /* 0x0000002d022c7211 */ /* 0x000fe400078ff8ff */
[----:B------:R-:W-:-:S02]  /*9430*/  LEA.HI.X.SX32 R33, R35, R46, 0x1, P6 ;  /* 0x0000002e23217211 */ /* 0x000fc400030f0eff */
[C---:B0-----:R-:W-:Y:S02]  /*9440*/  PRMT R45, R40.reuse, 0x7770, RZ ;  /* 0x00007770282d7816 */ /* 0x041fe400000000ff */
[----:B------:R-:W-:Y:S02]  /*9450*/  LEA.HI.X.SX32 R35, R39, R46, 0x1, P5 ;  /* 0x0000002e27237211 */ /* 0x000fe400028f0eff */
[----:B------:R-:W-:Y:S01]  /*9460*/  PRMT R39, R40, 0x7772, RZ ;  /* 0x0000777228277816 */ /* 0x000fe200000000ff */
[----:B------:R0:W-:Y:S01]  /*9470*/  STG.E.U8 desc[UR10][R4.64], R45 ;  /* 0x0000002d04007986 */ /* 0x0001e2000c10110a */
[C---:B---3--:R-:W-:Y:S02]  /*9480*/  PRMT R47, R41.reuse, 0x7770, RZ ;  /* 0x00007770292f7816 */ /* 0x048fe400000000ff */
[----:B------:R-:W-:Y:S01]  /*9490*/  PRMT R49, R41, 0x7772, RZ ;  /* 0x0000777229317816 */ /* 0x000fe200000000ff */
[----:B------:R1:W-:Y:S01]  /*94a0*/  STG.E.U8 desc[UR10][R6.64], R39 ;  /* 0x0000002706007986 */ /* 0x0003e2000c10110a */
[----:B------:R-:W-:-:S02]  /*94b0*/  PRMT R51, R42, 0x7770, RZ ;  /* 0x000077702a337816 */ /* 0x000fc400000000ff */
[----:B------:R-:W-:Y:S01]  /*94c0*/  PRMT R53, R42, 0x7772, RZ ;  /* 0x000077722a357816 */ /* 0x000fe200000000ff */
[----:B------:R2:W-:Y:S01]  /*94d0*/  STG.E.U8 desc[UR10][R8.64], R47 ;  /* 0x0000002f08007986 */ /* 0x0005e2000c10110a */
[----:B------:R-:W-:Y:S02]  /*94e0*/  PRMT R55, R43, 0x7770, RZ ;  /* 0x000077702b377816 */ /* 0x000fe400000000ff */
[----:B------:R-:W-:Y:S01]  /*94f0*/  FSEL R2, R37, -INF , P2 ;  /* 0xff80000025027808 */ /* 0x000fe20001000000 */
[----:B------:R3:W-:Y:S01]  /*9500*/  STG.E.U8 desc[UR10][R10.64], R49 ;  /* 0x000000310a007986 */ /* 0x0007e2000c10110a */
[----:B0-----:R-:W-:Y:S02]  /*9510*/  PRMT R5, R43, 0x7772, RZ ;  /* 0x000077722b057816 */ /* 0x001fe400000000ff */
[----:B-1----:R-:W-:Y:S01]  /*9520*/  PRMT R7, R40, 0x7771, RZ ;  /* 0x0000777128077816 */ /* 0x002fe200000000ff */
[----:B------:R0:W-:Y:S01]  /*9530*/  STG.E.U8 desc[UR10][R12.64], R51 ;  /* 0x000000330c007986 */ /* 0x0001e2000c10110a */
[----:B------:R-:W-:Y:S01]  /*9540*/  FFMA R6, R2, 0.69314718246459960938, R65 ;  /* 0x3f31721802067823 */ /* 0x000fe20000000041 */
[----:B--2---:R-:W-:-:S02]  /*9550*/  PRMT R9, R40, 0x7773, RZ ;  /* 0x0000777328097816 */ /* 0x004fc400000000ff */
[----:B------:R1:W-:Y:S01]  /*9560*/  STG.E.U8 desc[UR10][R14.64], R53 ;  /* 0x000000350e007986 */ /* 0x0003e2000c10110a */
[----:B------:R-:W-:Y:S01]  /*9570*/  LEA R8, R0, UR6, 0x2 ;  /* 0x0000000600087c11 */ /* 0x000fe2000f8e10ff */
[----:B------:R-:W2:Y:S01]  /*9580*/  LDC.64 R46, c[0x0][0x230] ;  /* 0x00008c00ff2e7b82 */ /* 0x000ea20000000a00 */
[C---:B---3--:R-:W-:Y:S01]  /*9590*/  PRMT R11, R41.reuse, 0x7771, RZ ;  /* 0x00007771290b7816 */ /* 0x048fe200000000ff */
[----:B------:R3:W-:Y:S01]  /*95a0*/  STG.E.U8 desc[UR10][R16.64], R55 ;  /* 0x0000003710007986 */ /* 0x0007e2000c10110a */
[----:B------:R-:W-:Y:S01]  /*95b0*/  PRMT R41, R41, 0x7773, RZ ;  /* 0x0000777329297816 */ /* 0x000fe200000000ff */
[----:B------:R-:W-:Y:S02]  /*95c0*/  IMAD.HI R0, R61, 0x4, RZ ;  /* 0x000000043d007827 */ /* 0x000fe400078e02ff */
[----:B------:R4:W-:Y:S01]  /*95d0*/  STG.E.U8 desc[UR10][R18.64], R5 ;  /* 0x0000000512007986 */ /* 0x0009e2000c10110a */
[----:B0-----:R-:W-:-:S03]  /*95e0*/  PRMT R13, R42, 0x7771, RZ ;  /* 0x000077712a0d7816 */ /* 0x001fc600000000ff */
[----:B------:R0:W-:Y:S01]  /*95f0*/  STG.E.U8 desc[UR10][R20.64], R7 ;  /* 0x0000000714007986 */ /* 0x0001e2000c10110a */
[----:B-1----:R-:W-:-:S03]  /*9600*/  PRMT R15, R42, 0x7773, RZ ;  /* 0x000077732a0f7816 */ /* 0x002fc600000000ff */
[----:B------:R1:W-:Y:S01]  /*9610*/  STG.E.U8 desc[UR10][R22.64], R9 ;  /* 0x0000000916007986 */ /* 0x0003e2000c10110a */
[C---:B---3--:R-:W-:Y:S02]  /*9620*/  PRMT R17, R43.reuse, 0x7771, RZ ;  /* 0x000077712b117816 */ /* 0x048fe400000000ff */
[----:B------:R-:W-:Y:S01]  /*9630*/  PRMT R43, R43, 0x7773, RZ ;  /* 0x000077732b2b7816 */ /* 0x000fe200000000ff */
[----:B------:R1:W-:Y:S01]  /*9640*/  STG.E.U8 desc[UR10][R24.64], R11 ;  /* 0x0000000b18007986 */ /* 0x0003e2000c10110a */
[----:B----4-:R-:W-:Y:S02]  /*9650*/  FSEL R5, R3, -INF , P4 ;  /* 0xff80000003057808 */ /* 0x010fe40002000000 */
[----:B------:R-:W-:Y:S01]  /*9660*/  FSEL R3, R36, -INF , P3 ;  /* 0xff80000024037808 */ /* 0x000fe20001800000 */
[----:B------:R1:W-:Y:S01]  /*9670*/  STG.E.U8 desc[UR10][R26.64], R41 ;  /* 0x000000291a007986 */ /* 0x0003e2000c10110a */
[----:B0-----:R-:W-:Y:S01]  /*9680*/  FSEL R7, R38, -INF , P1 ;  /* 0xff80000026077808 */ /* 0x001fe20000800000 */
[----:B------:R-:W-:-:S02]  /*9690*/  FFMA R4, R5, 0.69314718246459960938, R68 ;  /* 0x3f31721805047823 */ /* 0x000fc40000000044 */
[----:B------:R1:W-:Y:S01]  /*96a0*/  STG.E.U8 desc[UR10][R28.64], R13 ;  /* 0x0000000d1c007986 */ /* 0x0003e2000c10110a */
[----:B------:R-:W-:Y:S01]  /*96b0*/  FFMA R5, R3, 0.69314718246459960938, R64 ;  /* 0x3f31721803057823 */ /* 0x000fe20000000040 */
[----:B------:R-:W-:Y:S01]  /*96c0*/  FFMA R7, R7, 0.69314718246459960938, R60 ;  /* 0x3f31721807077823 */ /* 0x000fe2000000003c */
[----:B------:R-:W-:Y:S01]  /*96d0*/  IMAD.SHL.U32 R3, R61, 0x4, RZ ;  /* 0x000000043d037824 */ /* 0x000fe200078e00ff */
[----:B------:R1:W-:Y:S04]  /*96e0*/  STG.E.U8 desc[UR10][R30.64], R15 ;  /* 0x0000000f1e007986 */ /* 0x0003e8000c10110a */
[----:B------:R1:W-:Y:S01]  /*96f0*/  STG.E.U8 desc[UR10][R32.64], R17 ;  /* 0x0000001120007986 */ /* 0x0003e2000c10110a */
[----:B--2---:R-:W-:-:S03]  /*9700*/  IADD3 R2, P1, P2, R3, UR7, R46 ;  /* 0x0000000703027c10 */ /* 0x004fc6000fa3e02e */
[----:B------:R1:W-:Y:S01]  /*9710*/  STG.E.U8 desc[UR10][R34.64], R43 ;  /* 0x0000002b22007986 */ /* 0x0003e2000c10110a */
[----:B------:R-:W-:Y:S01]  /*9720*/  IADD3.X R3, R0, UR5, R47, P1, P2 ;  /* 0x0000000500037c10 */ /* 0x000fe20008fe442f */
[----:B------:R-:W-:Y:S06]  /*9730*/  BAR.SYNC.DEFER_BLOCKING 0x0 ;  /* 0x0000000000007b1d */ /* 0x000fec0000010000 */
[----:B------:R1:W-:Y:S02]  /*9740*/  STS.128 [R8], R4 ;  /* 0x0000000408007388 */ /* 0x0003e40000000c00 */
[----:B------:R-:W-:Y:S06]  /*9750*/  BAR.SYNC.DEFER_BLOCKING 0x0 ;  /* 0x0000000000007b1d */ /* 0x000fec0000010000 */
[----:B------:R-:W-:Y:S05]  /*9760*/  @P0 EXIT ;  /* 0x000000000000094d */ /* 0x000fea0003800000 */
[----:B-1----:R-:W0:Y:S04]  /*9770*/  LDS R5, [R44] ;  /* 0x000000002c057984 */ /* 0x002e280000000800 */
[----:B0-----:R-:W-:Y:S01]  /*9780*/  STG.E desc[UR10][R2.64], R5 ;  /* 0x0000000502007986 */ /* 0x001fe2000c10190a */
[----:B------:R-:W-:Y:S05]  /*9790*/  EXIT ;  /* 0x000000000000794d */ /* 0x000fea0003800000 */
.L_x_2:
[----:B------:R-:W-:-:S00]  /*97a0*/  BRA `(.L_x_2) ;  /* 0xfffffffc00fc7947 */ /* 0x000fc0000383ffff */
[----:B------:R-:W-:-:S00]  /*97b0*/  NOP ;  /* 0x0000000000007918 */ /* 0x000fc00000000000 */
        /* <DEDUP_REMOVED lines=12> */
.L_x_3:


//--------------------- .nv.global.init           --------------------------
	.section	.nv.global.init,"aw",@progbits
.nv.global.init:
	.type		_$_str,@object
	.size		_$_str,(.L_0 - _$_str)
_$_str:
        /*0000*/ 	.byte	0x5f, 0x5f, 0x43, 0x55, 0x44, 0x41, 0x5f, 0x46, 0x54, 0x5a, 0x00
.L_0:


//--------------------- .nv.shared.attn_fwd       --------------------------
	.section	.nv.shared.attn_fwd,"aw",@nobits
	.sectionflags	@""
	.align	16
	.zero		1024


//--------------------- .nv.shared.reserved.0     --------------------------
	.section	.nv.shared.reserved.0,"aw",@nobits
	.weak		__nv_reservedSMEM_offset_0_alias
	.size		__nv_reservedSMEM_offset_0_alias, 0, 0
	.other		__nv_reservedSMEM_offset_0_alias,@"STO_CUDA_RESERVED_SHARED STV_DEFAULT"
__nv_reservedSMEM_offset_0_alias:
	.zero		0


//--------------------- .nv.constant0.attn_fwd    --------------------------
	.section	.nv.constant0.attn_fwd,"a",@progbits
	.sectionflags	@""
	.align	4
.nv.constant0.attn_fwd:
	.zero		664


//--------------------- SYMBOLS --------------------------

	.type		.nv.reservedSmem.offset0,@object
	.size		.nv.reservedSmem.offset0,0x4
